	.target	sm_90a

	.elftype	@"ET_EXEC"


//--------------------- .note.nv.tkinfo           --------------------------
	.section	.note.nv.tkinfo,"",@"SHT_NOTE"
	.sectionflags	@"SHF_NOTE_NV_TKINFO"
	.tkinfo
        /*0018*/ 	.word	0x00000002
        /*0030*/ 	.string	""
        /*0030*/ 	.string	"ptxas"
        /*0030*/ 	.string	"Cuda compilation tools, release 13.0, V13.0.88"
        /*0030*/ 	.string	"Build cuda_13.0.r13.0/compiler.36424714_0"
        /*0030*/ 	.string	"-arch sm_90a -m 64 "



//--------------------- .note.nv.cuinfo           --------------------------
	.section	.note.nv.cuinfo,"",@"SHT_NOTE"
	.sectionflags	@"SHF_NOTE_NV_CUINFO"
        /*0018*/ 	.short	0x0002
        /*001a*/ 	.short	0x005a
        /*001c*/ 	.short	0x0082
	.zero		2


//--------------------- .nv.info                  --------------------------
	.section	.nv.info,"",@"SHT_CUDA_INFO"
	.align	4


	//----- nvinfo : EIATTR_REGCOUNT
	.align		4
        /*0000*/ 	.byte	0x04, 0x2f
        /*0002*/ 	.short	(.L_12 - .L_11)
	.align		4
.L_11:
        /*0004*/ 	.word	index@(_ZN7cutlass13device_kernelINS_4gemm6kernel13GemmUniversalIN4cute5tupleIJiiiiEEENS1_10collective13CollectiveMmaINS1_37MainloopSm90TmaGmmaWarpSpecializedFP8ILi3ENS5_IJNS4_1CILi1EEESB_SB_EEENS1_35KernelTmaWarpSpecializedCooperativeEEENS5_IJNSA_ILi128EEESF_SF_EEENS_12float_e5m2_tENS5_IJlSB_lEEESH_SI_NS4_8TiledMMAINS4_8MMA_AtomIJNS4_4SM904GMMA31MMA_64x128x32_F32E5M2E5M2_SS_TNILNSM_7ScaleInE1ELSO_1EEEEEENS4_6LayoutINS5_IJNSA_ILi2EEESB_SB_EEENS5_IJSB_NSA_ILi0EEESU_EEEEENS5_IJNS4_10UnderscoreESX_SX_EEEEENS4_13SM90_TMA_LOADENS4_14ComposedLayoutINS4_7SwizzleILi3ELi4ELi3EEENS4_18smem_ptr_flag_bitsILi8EEENSR_INS5_IJNSA_ILi8EEESF_EEENS5_IJSF_SB_EEEEEEEvNS4_8identityES10_S1A_vS1B_EENS_8epilogue10collective6detail29Sm90TmaWarpSpecializedAdapterINS1E_15DefaultEpilogueISH_SI_SI_NS1D_6thread17LinearCombinationISH_Li1EffLNS1I_9ScaleType4KindE0ELNS_15FloatRoundStyleE2ESH_EENS1_15EpilogueDefaultEEEEEvvEEEEvNT_6ParamsE)
        /*0008*/ 	.word	0x000000a8


	//----- nvinfo : EIATTR_FRAME_SIZE
	.align		4
.L_12:
        /*000c*/ 	.byte	0x04, 0x11
        /*000e*/ 	.short	(.L_14 - .L_13)
	.align		4
.L_13:
        /*0010*/ 	.word	index@(_ZN7cutlass13device_kernelINS_4gemm6kernel13GemmUniversalIN4cute5tupleIJiiiiEEENS1_10collective13CollectiveMmaINS1_37MainloopSm90TmaGmmaWarpSpecializedFP8ILi3ENS5_IJNS4_1CILi1EEESB_SB_EEENS1_35KernelTmaWarpSpecializedCooperativeEEENS5_IJNSA_ILi128EEESF_SF_EEENS_12float_e5m2_tENS5_IJlSB_lEEESH_SI_NS4_8TiledMMAINS4_8MMA_AtomIJNS4_4SM904GMMA31MMA_64x128x32_F32E5M2E5M2_SS_TNILNSM_7ScaleInE1ELSO_1EEEEEENS4_6LayoutINS5_IJNSA_ILi2EEESB_SB_EEENS5_IJSB_NSA_ILi0EEESU_EEEEENS5_IJNS4_10UnderscoreESX_SX_EEEEENS4_13SM90_TMA_LOADENS4_14ComposedLayoutINS4_7SwizzleILi3ELi4ELi3EEENS4_18smem_ptr_flag_bitsILi8EEENSR_INS5_IJNSA_ILi8EEESF_EEENS5_IJSF_SB_EEEEEEEvNS4_8identityES10_S1A_vS1B_EENS_8epilogue10collective6detail29Sm90TmaWarpSpecializedAdapterINS1E_15DefaultEpilogueISH_SI_SI_NS1D_6thread17LinearCombinationISH_Li1EffLNS1I_9ScaleType4KindE0ELNS_15FloatRoundStyleE2ESH_EENS1_15EpilogueDefaultEEEEEvvEEEEvNT_6ParamsE)
        /*0014*/ 	.word	0x00000000


	//----- nvinfo : EIATTR_MIN_STACK_SIZE
	.align		4
.L_14:
        /*0018*/ 	.byte	0x04, 0x12
        /*001a*/ 	.short	(.L_16 - .L_15)
	.align		4
.L_15:
        /*001c*/ 	.word	index@(_ZN7cutlass13device_kernelINS_4gemm6kernel13GemmUniversalIN4cute5tupleIJiiiiEEENS1_10collective13CollectiveMmaINS1_37MainloopSm90TmaGmmaWarpSpecializedFP8ILi3ENS5_IJNS4_1CILi1EEESB_SB_EEENS1_35KernelTmaWarpSpecializedCooperativeEEENS5_IJNSA_ILi128EEESF_SF_EEENS_12float_e5m2_tENS5_IJlSB_lEEESH_SI_NS4_8TiledMMAINS4_8MMA_AtomIJNS4_4SM904GMMA31MMA_64x128x32_F32E5M2E5M2_SS_TNILNSM_7ScaleInE1ELSO_1EEEEEENS4_6LayoutINS5_IJNSA_ILi2EEESB_SB_EEENS5_IJSB_NSA_ILi0EEESU_EEEEENS5_IJNS4_10UnderscoreESX_SX_EEEEENS4_13SM90_TMA_LOADENS4_14ComposedLayoutINS4_7SwizzleILi3ELi4ELi3EEENS4_18smem_ptr_flag_bitsILi8EEENSR_INS5_IJNSA_ILi8EEESF_EEENS5_IJSF_SB_EEEEEEEvNS4_8identityES10_S1A_vS1B_EENS_8epilogue10collective6detail29Sm90TmaWarpSpecializedAdapterINS1E_15DefaultEpilogueISH_SI_SI_NS1D_6thread17LinearCombinationISH_Li1EffLNS1I_9ScaleType4KindE0ELNS_15FloatRoundStyleE2ESH_EENS1_15EpilogueDefaultEEEEEvvEEEEvNT_6ParamsE)
        /*0020*/ 	.word	0x00000000
.L_16:


//--------------------- .nv.compat                --------------------------
	.section	.nv.compat,"",@"SHT_CUDA_COMPAT_INFO"
	.align	4
        /*0000*/ 	.byte	0x02, 0x09, 0x01, 0x00, 0x02, 0x02, 0x04, 0x00, 0x02, 0x05, 0x05, 0x00, 0x03, 0x07, 0x01, 0x01
        /*0010*/ 	.byte	0x02, 0x03, 0x01, 0x00, 0x02, 0x06, 0x01, 0x00, 0x04, 0x0b, 0x08, 0x00, 0x00, 0x00, 0x00, 0x00
        /*0020*/ 	.byte	0x00, 0x00, 0x00, 0x00


//--------------------- .nv.info._ZN7cutlass13device_kernelINS_4gemm6kernel13GemmUniversalIN4cute5tupleIJiiiiEEENS1_10collective13CollectiveMmaINS1_37MainloopSm90TmaGmmaWarpSpecializedFP8ILi3ENS5_IJNS4_1CILi1EEESB_SB_EEENS1_35KernelTmaWarpSpecializedCooperativeEEENS5_IJNSA_ILi128EEESF_SF_EEENS_12float_e5m2_tENS5_IJlSB_lEEESH_SI_NS4_8TiledMMAINS4_8MMA_AtomIJNS4_4SM904GMMA31MMA_64x128x32_F32E5M2E5M2_SS_TNILNSM_7ScaleInE1ELSO_1EEEEEENS4_6LayoutINS5_IJNSA_ILi2EEESB_SB_EEENS5_IJSB_NSA_ILi0EEESU_EEEEENS5_IJNS4_10UnderscoreESX_SX_EEEEENS4_13SM90_TMA_LOADENS4_14ComposedLayoutINS4_7SwizzleILi3ELi4ELi3EEENS4_18smem_ptr_flag_bitsILi8EEENSR_INS5_IJNSA_ILi8EEESF_EEENS5_IJSF_SB_EEEEEEEvNS4_8identityES10_S1A_vS1B_EENS_8epilogue10collective6detail29Sm90TmaWarpSpecializedAdapterINS1E_15DefaultEpilogueISH_SI_SI_NS1D_6thread17LinearCombinationISH_Li1EffLNS1I_9ScaleType4KindE0ELNS_15FloatRoundStyleE2ESH_EENS1_15EpilogueDefaultEEEEEvvEEEEvNT_6ParamsE --------------------------
	.section	.nv.info._ZN7cutlass13device_kernelINS_4gemm6kernel13GemmUniversalIN4cute5tupleIJiiiiEEENS1_10collective13CollectiveMmaINS1_37MainloopSm90TmaGmmaWarpSpecializedFP8ILi3ENS5_IJNS4_1CILi1EEESB_SB_EEENS1_35KernelTmaWarpSpecializedCooperativeEEENS5_IJNSA_ILi128EEESF_SF_EEENS_12float_e5m2_tENS5_IJlSB_lEEESH_SI_NS4_8TiledMMAINS4_8MMA_AtomIJNS4_4SM904GMMA31MMA_64x128x32_F32E5M2E5M2_SS_TNILNSM_7ScaleInE1ELSO_1EEEEEENS4_6LayoutINS5_IJNSA_ILi2EEESB_SB_EEENS5_IJSB_NSA_ILi0EEESU_EEEEENS5_IJNS4_10UnderscoreESX_SX_EEEEENS4_13SM90_TMA_LOADENS4_14ComposedLayoutINS4_7SwizzleILi3ELi4ELi3EEENS4_18smem_ptr_flag_bitsILi8EEENSR_INS5_IJNSA_ILi8EEESF_EEENS5_IJSF_SB_EEEEEEEvNS4_8identityES10_S1A_vS1B_EENS_8epilogue10collective6detail29Sm90TmaWarpSpecializedAdapterINS1E_15DefaultEpilogueISH_SI_SI_NS1D_6thread17LinearCombinationISH_Li1EffLNS1I_9ScaleType4KindE0ELNS_15FloatRoundStyleE2ESH_EENS1_15EpilogueDefaultEEEEEvvEEEEvNT_6ParamsE,"",@"SHT_CUDA_INFO"
	.sectionflags	@""
	.align	4


	//----- nvinfo : EIATTR_CUDA_API_VERSION
	.align		4
        /*0000*/ 	.byte	0x04, 0x37
        /*0002*/ 	.short	(.L_18 - .L_17)
.L_17:
        /*0004*/ 	.word	0x00000082


	//----- nvinfo : EIATTR_KPARAM_INFO
	.align		4
.L_18:
        /*0008*/ 	.byte	0x04, 0x17
        /*000a*/ 	.short	(.L_20 - .L_19)
.L_19:
        /*000c*/ 	.word	0x00000000
        /*0010*/ 	.short	0x0000
        /*0012*/ 	.short	0x0070
        /*0014*/ 	.byte	0x00, 0xf0, 0x01, 0x10


	//----- nvinfo : EIATTR_SPARSE_MMA_MASK
	.align		4
.L_20:
        /*0018*/ 	.byte	0x03, 0x50
        /*001a*/ 	.short	0x0000


	//----- nvinfo : EIATTR_MAXREG_COUNT
	.align		4
        /*001c*/ 	.byte	0x03, 0x1b
        /*001e*/ 	.short	0x00a8


	//----- nvinfo : EIATTR_NUM_BARRIERS
	.align		4
        /*0020*/ 	.byte	0x02, 0x4c
        /*0022*/ 	.byte	0x01
	.zero		1


	//----- nvinfo : EIATTR_MERCURY_ISA_VERSION
	.align		4
        /*0024*/ 	.byte	0x03, 0x5f
        /*0026*/ 	.short	0x0101


	//----- nvinfo : EIATTR_INT_WARP_WIDE_INSTR_OFFSETS
	.align		4
        /*0028*/ 	.byte	0x04, 0x31
        /*002a*/ 	.short	(.L_22 - .L_21)


	//   ....[0]....
.L_21:
        /*002c*/ 	.word	0x000003b0


	//   ....[1]....
        /*0030*/ 	.word	0x000003c0


	//   ....[2]....
        /*0034*/ 	.word	0x000004b0


	//----- nvinfo : EIATTR_COOP_GROUP_MASK_REGIDS
	.align		4
.L_22:
        /*0038*/ 	.byte	0x04, 0x29
        /*003a*/ 	.short	(.L_24 - .L_23)


	//   ....[0]....
.L_23:
        /*003c*/ 	.word	0xffffffff


	//   ....[1]....
        /*0040*/ 	.word	0xffffffff


	//   ....[2]....
        /*0044*/ 	.word	0xffffffff


	//   ....[3]....
        /*0048*/ 	.word	0xffffffff


	//   ....[4]....
        /*004c*/ 	.word	0xffffffff


	//----- nvinfo : EIATTR_COOP_GROUP_INSTR_OFFSETS
	.align		4
.L_24:
        /*0050*/ 	.byte	0x04, 0x28
        /*0052*/ 	.short	(.L_26 - .L_25)


	//   ....[0]....
.L_25:
        /*0054*/ 	.word	0x00000060


	//   ....[1]....
        /*0058*/ 	.word	0x00000070


	//   ....[2]....
        /*005c*/ 	.word	0x00000130


	//   ....[3]....
        /*0060*/ 	.word	0x000002a0


	//   ....[4]....
        /*0064*/ 	.word	0x00000fa0


	//----- nvinfo : EIATTR_REG_RECONFIG
	.align		4
.L_26:
        /*0068*/ 	.byte	0x01, 0x54
	.zero		2


	//----- nvinfo : EIATTR_MBARRIER_INSTR_OFFSETS
	.align		4
        /*006c*/ 	.byte	0x04, 0x39
        /*006e*/ 	.short	(.L_28 - .L_27)


	//   ....[0]....
.L_27:
        /*0070*/ 	.word	0x00000230
        /*0074*/ 	.word	0x000000ff
        /*0078*/ 	.word	0x00000000
        /*007c*/ 	.short	0x0100
        /*007e*/ 	.byte	0x08
	.zero		1


	//   ....[1]....
        /*0080*/ 	.word	0x00000240
        /*0084*/ 	.word	0x000000ff
        /*0088*/ 	.word	0x00000018
        /*008c*/ 	.short	0x0100
        /*008e*/ 	.byte	0x08
	.zero		1


	//   ....[2]....
        /*0090*/ 	.word	0x00000250
        /*0094*/ 	.word	0x000000ff
        /*0098*/ 	.word	0x00000008
        /*009c*/ 	.short	0x0100
        /*009e*/ 	.byte	0x08
	.zero		1


	//   ....[3]....
        /*00a0*/ 	.word	0x00000260
        /*00a4*/ 	.word	0x000000ff
        /*00a8*/ 	.word	0x00000020
        /*00ac*/ 	.short	0x0100
        /*00ae*/ 	.byte	0x08
	.zero		1


	//   ....[4]....
        /*00b0*/ 	.word	0x00000270
        /*00b4*/ 	.word	0x000000ff
        /*00b8*/ 	.word	0x00000010
        /*00bc*/ 	.short	0x0100
        /*00be*/ 	.byte	0x08
	.zero		1


	//   ....[5]....
        /*00c0*/ 	.word	0x00000280
        /*00c4*/ 	.word	0x000000ff
        /*00c8*/ 	.word	0x00000028
        /*00cc*/ 	.short	0x0100
        /*00ce*/ 	.byte	0x08
	.zero		1


	//   ....[6]....
        /*00d0*/ 	.word	0x00000500
        /*00d4*/ 	.word	0x000000ff
        /*00d8*/ 	.word	0x00000040
        /*00dc*/ 	.short	0x0100
        /*00de*/ 	.byte	0x06
	.zero		1


	//   ....[7]....
        /*00e0*/ 	.word	0x00000560
        /*00e4*/ 	.word	0x000000ff
        /*00e8*/ 	.word	0x00000048
        /*00ec*/ 	.short	0x0100
        /*00ee*/ 	.byte	0x06
	.zero		1


	//   ....[8]....
        /*00f0*/ 	.word	0x000014d0
        /*00f4*/ 	.word	0x000000ff
        /*00f8*/ 	.word	0x00000000
        /*00fc*/ 	.short	0x010a
        /*00fe*/ 	.byte	0x06
	.zero		1


	//   ....[9]....
        /*0100*/ 	.word	0x00001510
        /*0104*/ 	.word	0x000000ff
        /*0108*/ 	.word	0x00000000
        /*010c*/ 	.short	0x010a
        /*010e*/ 	.byte	0x06
	.zero		1


	//   ....[10]....
        /*0110*/ 	.word	0x00001f00
        /*0114*/ 	.word	0x000000ff
        /*0118*/ 	.word	0x00000000
        /*011c*/ 	.short	0x010a
        /*011e*/ 	.byte	0x0c
	.zero		1


	//   ....[11]....
        /*0120*/ 	.word	0x00001f40
        /*0124*/ 	.word	0x000000ff
        /*0128*/ 	.word	0x00000000
        /*012c*/ 	.short	0x010a
        /*012e*/ 	.byte	0x0c
	.zero		1


	//   ....[12]....
        /*0130*/ 	.word	0x00002630
        /*0134*/ 	.word	0x000000ff
        /*0138*/ 	.word	0x00000000
        /*013c*/ 	.short	0x0101
        /*013e*/ 	.byte	0x08
	.zero		1


	//   ....[13]....
        /*0140*/ 	.word	0x00002c80
        /*0144*/ 	.word	0x000000ff
        /*0148*/ 	.word	0x00000000
        /*014c*/ 	.short	0x0101
        /*014e*/ 	.byte	0x08
	.zero		1


	//   ....[14]....
        /*0150*/ 	.word	0x00008610
        /*0154*/ 	.word	0x00000013
        /*0158*/ 	.word	0x00000018
        /*015c*/ 	.short	0x010a
        /*015e*/ 	.byte	0x3f
	.zero		1


	//   ....[15]....
        /*0160*/ 	.word	0x00008990
        /*0164*/ 	.word	0x00000008
        /*0168*/ 	.word	0x00000048
        /*016c*/ 	.short	0x0101
        /*016e*/ 	.byte	0x3f
	.zero		1


	//   ....[16]....
        /*0170*/ 	.word	0x000090a0
        /*0174*/ 	.word	0x00000004
        /*0178*/ 	.word	0x00000000
        /*017c*/ 	.short	0x010a
        /*017e*/ 	.byte	0x3f
	.zero		1


	//   ....[17]....
        /*0180*/ 	.word	0x00009120
        /*0184*/ 	.word	0x00000006
        /*0188*/ 	.word	0x00000000
        /*018c*/ 	.short	0x010a
        /*018e*/ 	.byte	0x3f
	.zero		1


	//   ....[18]....
        /*0190*/ 	.word	0x000091b0
        /*0194*/ 	.word	0x00000003
        /*0198*/ 	.word	0x00000000
        /*019c*/ 	.short	0x010a
        /*019e*/ 	.byte	0x3f
	.zero		1


	//   ....[19]....
        /*01a0*/ 	.word	0x00009220
        /*01a4*/ 	.word	0x0000000b
        /*01a8*/ 	.word	0x00000000
        /*01ac*/ 	.short	0x010a
        /*01ae*/ 	.byte	0x3f
	.zero		1


	//   ....[20]....
        /*01b0*/ 	.word	0x00009280
        /*01b4*/ 	.word	0x0000008c
        /*01b8*/ 	.word	0x00000000
        /*01bc*/ 	.short	0x010a
        /*01be*/ 	.byte	0x3f
	.zero		1


	//   ....[21]....
        /*01c0*/ 	.word	0x00009350
        /*01c4*/ 	.word	0x00000013
        /*01c8*/ 	.word	0x00000018
        /*01cc*/ 	.short	0x010a
        /*01ce*/ 	.byte	0x3f
	.zero		1


	//   ....[22]....
        /*01d0*/ 	.word	0x00009430
        /*01d4*/ 	.word	0x00000004
        /*01d8*/ 	.word	0x00000000
        /*01dc*/ 	.short	0x010a
        /*01de*/ 	.byte	0x3f
	.zero		1


	//   ....[23]....
        /*01e0*/ 	.word	0x00009480
        /*01e4*/ 	.word	0x00000006
        /*01e8*/ 	.word	0x00000000
        /*01ec*/ 	.short	0x010a
        /*01ee*/ 	.byte	0x3f
	.zero		1


	//----- nvinfo : EIATTR_NUM_MBARRIERS
	.align		4
.L_28:
        /*01f0*/ 	.byte	0x03, 0x38
        /*01f2*/ 	.short	0x0008


	//----- nvinfo : EIATTR_EXIT_INSTR_OFFSETS
	.align		4
        /*01f4*/ 	.byte	0x04, 0x1c
        /*01f6*/ 	.short	(.L_30 - .L_29)


	//   ....[0]....
.L_29:
        /*01f8*/ 	.word	0x000005b0


	//   ....[1]....
        /*01fc*/ 	.word	0x00000e70


	//   ....[2]....
        /*0200*/ 	.word	0x00007c80


	//   ....[3]....
        /*0204*/ 	.word	0x000082b0


	//   ....[4]....
        /*0208*/ 	.word	0x00009200


	//----- nvinfo : EIATTR_MAX_THREADS
	.align		4
.L_30:
        /*020c*/ 	.byte	0x04, 0x05
        /*020e*/ 	.short	(.L_32 - .L_31)
.L_31:
        /*0210*/ 	.word	0x00000180
        /*0214*/ 	.word	0x00000001
        /*0218*/ 	.word	0x00000001


	//----- nvinfo : EIATTR_CRS_STACK_SIZE
	.align		4
.L_32:
        /*021c*/ 	.byte	0x04, 0x1e
        /*021e*/ 	.short	(.L_34 - .L_33)
.L_33:
        /*0220*/ 	.word	0x00000000


	//----- nvinfo : EIATTR_CBANK_PARAM_SIZE
	.align		4
.L_34:
        /*0224*/ 	.byte	0x03, 0x19
        /*0226*/ 	.short	0x0470


	//----- nvinfo : EIATTR_PARAM_CBANK
	.align		4
        /*0228*/ 	.byte	0x04, 0x0a
        /*022a*/ 	.short	(.L_36 - .L_35)
	.align		4
.L_35:
        /*022c*/ 	.word	index@(.nv.constant0._ZN7cutlass13device_kernelINS_4gemm6kernel13GemmUniversalIN4cute5tupleIJiiiiEEENS1_10collective13CollectiveMmaINS1_37MainloopSm90TmaGmmaWarpSpecializedFP8ILi3ENS5_IJNS4_1CILi1EEESB_SB_EEENS1_35KernelTmaWarpSpecializedCooperativeEEENS5_IJNSA_ILi128EEESF_SF_EEENS_12float_e5m2_tENS5_IJlSB_lEEESH_SI_NS4_8TiledMMAINS4_8MMA_AtomIJNS4_4SM904GMMA31MMA_64x128x32_F32E5M2E5M2_SS_TNILNSM_7ScaleInE1ELSO_1EEEEEENS4_6LayoutINS5_IJNSA_ILi2EEESB_SB_EEENS5_IJSB_NSA_ILi0EEESU_EEEEENS5_IJNS4_10UnderscoreESX_SX_EEEEENS4_13SM90_TMA_LOADENS4_14ComposedLayoutINS4_7SwizzleILi3ELi4ELi3EEENS4_18smem_ptr_flag_bitsILi8EEENSR_INS5_IJNSA_ILi8EEESF_EEENS5_IJSF_SB_EEEEEEEvNS4_8identityES10_S1A_vS1B_EENS_8epilogue10collective6detail29Sm90TmaWarpSpecializedAdapterINS1E_15DefaultEpilogueISH_SI_SI_NS1D_6thread17LinearCombinationISH_Li1EffLNS1I_9ScaleType4KindE0ELNS_15FloatRoundStyleE2ESH_EENS1_15EpilogueDefaultEEEEEvvEEEEvNT_6ParamsE)
        /*0230*/ 	.short	0x0210
        /*0232*/ 	.short	0x0470


	//----- nvinfo : EIATTR_SW_WAR
	.align		4
.L_36:
        /*0234*/ 	.byte	0x04, 0x36
        /*0236*/ 	.short	(.L_38 - .L_37)
.L_37:
        /*0238*/ 	.word	0x00000008
.L_38:


//--------------------- .nv.callgraph             --------------------------
	.section	.nv.callgraph,"",@"SHT_CUDA_CALLGRAPH"
	.align	4
	.sectionentsize	8
	.align		4
        /*0000*/ 	.word	0x00000000
	.align		4
        /*0004*/ 	.word	0xffffffff
	.align		4
        /*0008*/ 	.word	0x00000000
	.align		4
        /*000c*/ 	.word	0xfffffffe
	.align		4
        /*0010*/ 	.word	0x00000000
	.align		4
        /*0014*/ 	.word	0xfffffffd
	.align		4
        /*0018*/ 	.word	0x00000000
	.align		4
        /*001c*/ 	.word	0xfffffffc


//--------------------- .nv.constant4             --------------------------
	.section	.nv.constant4,"a",@progbits
	.align	8
	.align		8
.nv.constant4:
        /*0000*/ 	.dword	_ZN40_INTERNAL_3697165d_4_k_cu_8c35db20_298184cuda3std3__45__cpo5beginE
	.align		8
        /*0008*/ 	.dword	_ZN40_INTERNAL_3697165d_4_k_cu_8c35db20_298184cuda3std3__45__cpo3endE
	.align		8
        /*0010*/ 	.dword	_ZN40_INTERNAL_3697165d_4_k_cu_8c35db20_298184cuda3std3__45__cpo6cbeginE
	.align		8
        /*0018*/ 	.dword	_ZN40_INTERNAL_3697165d_4_k_cu_8c35db20_298184cuda3std3__45__cpo4cendE
	.align		8
        /*0020*/ 	.dword	_ZN40_INTERNAL_3697165d_4_k_cu_8c35db20_298184cuda3std3__442_GLOBAL__N__3697165d_4_k_cu_8c35db20_298186ignoreE
	.align		8
        /*0028*/ 	.dword	_ZN40_INTERNAL_3697165d_4_k_cu_8c35db20_298184cuda3std3__419piecewise_constructE
	.align		8
        /*0030*/ 	.dword	_ZN40_INTERNAL_3697165d_4_k_cu_8c35db20_298184cuda3std3__48in_placeE
	.align		8
        /*0038*/ 	.dword	_ZN40_INTERNAL_3697165d_4_k_cu_8c35db20_298184cuda3std6ranges3__45__cpo4swapE
	.align		8
        /*0040*/ 	.dword	_ZN40_INTERNAL_3697165d_4_k_cu_8c35db20_298184cuda3std6ranges3__45__cpo9iter_moveE
	.align		8
        /*0048*/ 	.dword	_ZN40_INTERNAL_3697165d_4_k_cu_8c35db20_298184cute7productE
	.align		8
        /*0050*/ 	.dword	_ZN40_INTERNAL_3697165d_4_k_cu_8c35db20_298184cute1_E


//--------------------- .text._ZN7cutlass13device_kernelINS_4gemm6kernel13GemmUniversalIN4cute5tupleIJiiiiEEENS1_10collective13CollectiveMmaINS1_37MainloopSm90TmaGmmaWarpSpecializedFP8ILi3ENS5_IJNS4_1CILi1EEESB_SB_EEENS1_35KernelTmaWarpSpecializedCooperativeEEENS5_IJNSA_ILi128EEESF_SF_EEENS_12float_e5m2_tENS5_IJlSB_lEEESH_SI_NS4_8TiledMMAINS4_8MMA_AtomIJNS4_4SM904GMMA31MMA_64x128x32_F32E5M2E5M2_SS_TNILNSM_7ScaleInE1ELSO_1EEEEEENS4_6LayoutINS5_IJNSA_ILi2EEESB_SB_EEENS5_IJSB_NSA_ILi0EEESU_EEEEENS5_IJNS4_10UnderscoreESX_SX_EEEEENS4_13SM90_TMA_LOADENS4_14ComposedLayoutINS4_7SwizzleILi3ELi4ELi3EEENS4_18smem_ptr_flag_bitsILi8EEENSR_INS5_IJNSA_ILi8EEESF_EEENS5_IJSF_SB_EEEEEEEvNS4_8identityES10_S1A_vS1B_EENS_8epilogue10collective6detail29Sm90TmaWarpSpecializedAdapterINS1E_15DefaultEpilogueISH_SI_SI_NS1D_6thread17LinearCombinationISH_Li1EffLNS1I_9ScaleType4KindE0ELNS_15FloatRoundStyleE2ESH_EENS1_15EpilogueDefaultEEEEEvvEEEEvNT_6ParamsE --------------------------
	.section	.text._ZN7cutlass13device_kernelINS_4gemm6kernel13GemmUniversalIN4cute5tupleIJiiiiEEENS1_10collective13CollectiveMmaINS1_37MainloopSm90TmaGmmaWarpSpecializedFP8ILi3ENS5_IJNS4_1CILi1EEESB_SB_EEENS1_35KernelTmaWarpSpecializedCooperativeEEENS5_IJNSA_ILi128EEESF_SF_EEENS_12float_e5m2_tENS5_IJlSB_lEEESH_SI_NS4_8TiledMMAINS4_8MMA_AtomIJNS4_4SM904GMMA31MMA_64x128x32_F32E5M2E5M2_SS_TNILNSM_7ScaleInE1ELSO_1EEEEEENS4_6LayoutINS5_IJNSA_ILi2EEESB_SB_EEENS5_IJSB_NSA_ILi0EEESU_EEEEENS5_IJNS4_10UnderscoreESX_SX_EEEEENS4_13SM90_TMA_LOADENS4_14ComposedLayoutINS4_7SwizzleILi3ELi4ELi3EEENS4_18smem_ptr_flag_bitsILi8EEENSR_INS5_IJNSA_ILi8EEESF_EEENS5_IJSF_SB_EEEEEEEvNS4_8identityES10_S1A_vS1B_EENS_8epilogue10collective6detail29Sm90TmaWarpSpecializedAdapterINS1E_15DefaultEpilogueISH_SI_SI_NS1D_6thread17LinearCombinationISH_Li1EffLNS1I_9ScaleType4KindE0ELNS_15FloatRoundStyleE2ESH_EENS1_15EpilogueDefaultEEEEEvvEEEEvNT_6ParamsE,"ax",@progbits
	.align	128
.text._ZN7cutlass13device_kernelINS_4gemm6kernel13GemmUniversalIN4cute5tupleIJiiiiEEENS1_10collective13CollectiveMmaINS1_37MainloopSm90TmaGmmaWarpSpecializedFP8ILi3ENS5_IJNS4_1CILi1EEESB_SB_EEENS1_35KernelTmaWarpSpecializedCooperativeEEENS5_IJNSA_ILi128EEESF_SF_EEENS_12float_e5m2_tENS5_IJlSB_lEEESH_SI_NS4_8TiledMMAINS4_8MMA_AtomIJNS4_4SM904GMMA31MMA_64x128x32_F32E5M2E5M2_SS_TNILNSM_7ScaleInE1ELSO_1EEEEEENS4_6LayoutINS5_IJNSA_ILi2EEESB_SB_EEENS5_IJSB_NSA_ILi0EEESU_EEEEENS5_IJNS4_10UnderscoreESX_SX_EEEEENS4_13SM90_TMA_LOADENS4_14ComposedLayoutINS4_7SwizzleILi3ELi4ELi3EEENS4_18smem_ptr_flag_bitsILi8EEENSR_INS5_IJNSA_ILi8EEESF_EEENS5_IJSF_SB_EEEEEEEvNS4_8identityES10_S1A_vS1B_EENS_8epilogue10collective6detail29Sm90TmaWarpSpecializedAdapterINS1E_15DefaultEpilogueISH_SI_SI_NS1D_6thread17LinearCombinationISH_Li1EffLNS1I_9ScaleType4KindE0ELNS_15FloatRoundStyleE2ESH_EENS1_15EpilogueDefaultEEEEEvvEEEEvNT_6ParamsE:
        .type           _ZN7cutlass13device_kernelINS_4gemm6kernel13GemmUniversalIN4cute5tupleIJiiiiEEENS1_10collective13CollectiveMmaINS1_37MainloopSm90TmaGmmaWarpSpecializedFP8ILi3ENS5_IJNS4_1CILi1EEESB_SB_EEENS1_35KernelTmaWarpSpecializedCooperativeEEENS5_IJNSA_ILi128EEESF_SF_EEENS_12float_e5m2_tENS5_IJlSB_lEEESH_SI_NS4_8TiledMMAINS4_8MMA_AtomIJNS4_4SM904GMMA31MMA_64x128x32_F32E5M2E5M2_SS_TNILNSM_7ScaleInE1ELSO_1EEEEEENS4_6LayoutINS5_IJNSA_ILi2EEESB_SB_EEENS5_IJSB_NSA_ILi0EEESU_EEEEENS5_IJNS4_10UnderscoreESX_SX_EEEEENS4_13SM90_TMA_LOADENS4_14ComposedLayoutINS4_7SwizzleILi3ELi4ELi3EEENS4_18smem_ptr_flag_bitsILi8EEENSR_INS5_IJNSA_ILi8EEESF_EEENS5_IJSF_SB_EEEEEEEvNS4_8identityES10_S1A_vS1B_EENS_8epilogue10collective6detail29Sm90TmaWarpSpecializedAdapterINS1E_15DefaultEpilogueISH_SI_SI_NS1D_6thread17LinearCombinationISH_Li1EffLNS1I_9ScaleType4KindE0ELNS_15FloatRoundStyleE2ESH_EENS1_15EpilogueDefaultEEEEEvvEEEEvNT_6ParamsE,@function
        .size           _ZN7cutlass13device_kernelINS_4gemm6kernel13GemmUniversalIN4cute5tupleIJiiiiEEENS1_10collective13CollectiveMmaINS1_37MainloopSm90TmaGmmaWarpSpecializedFP8ILi3ENS5_IJNS4_1CILi1EEESB_SB_EEENS1_35KernelTmaWarpSpecializedCooperativeEEENS5_IJNSA_ILi128EEESF_SF_EEENS_12float_e5m2_tENS5_IJlSB_lEEESH_SI_NS4_8TiledMMAINS4_8MMA_AtomIJNS4_4SM904GMMA31MMA_64x128x32_F32E5M2E5M2_SS_TNILNSM_7ScaleInE1ELSO_1EEEEEENS4_6LayoutINS5_IJNSA_ILi2EEESB_SB_EEENS5_IJSB_NSA_ILi0EEESU_EEEEENS5_IJNS4_10UnderscoreESX_SX_EEEEENS4_13SM90_TMA_LOADENS4_14ComposedLayoutINS4_7SwizzleILi3ELi4ELi3EEENS4_18smem_ptr_flag_bitsILi8EEENSR_INS5_IJNSA_ILi8EEESF_EEENS5_IJSF_SB_EEEEEEEvNS4_8identityES10_S1A_vS1B_EENS_8epilogue10collective6detail29Sm90TmaWarpSpecializedAdapterINS1E_15DefaultEpilogueISH_SI_SI_NS1D_6thread17LinearCombinationISH_Li1EffLNS1I_9ScaleType4KindE0ELNS_15FloatRoundStyleE2ESH_EENS1_15EpilogueDefaultEEEEEvvEEEEvNT_6ParamsE,(.L_x_199 - _ZN7cutlass13device_kernelINS_4gemm6kernel13GemmUniversalIN4cute5tupleIJiiiiEEENS1_10collective13CollectiveMmaINS1_37MainloopSm90TmaGmmaWarpSpecializedFP8ILi3ENS5_IJNS4_1CILi1EEESB_SB_EEENS1_35KernelTmaWarpSpecializedCooperativeEEENS5_IJNSA_ILi128EEESF_SF_EEENS_12float_e5m2_tENS5_IJlSB_lEEESH_SI_NS4_8TiledMMAINS4_8MMA_AtomIJNS4_4SM904GMMA31MMA_64x128x32_F32E5M2E5M2_SS_TNILNSM_7ScaleInE1ELSO_1EEEEEENS4_6LayoutINS5_IJNSA_ILi2EEESB_SB_EEENS5_IJSB_NSA_ILi0EEESU_EEEEENS5_IJNS4_10UnderscoreESX_SX_EEEEENS4_13SM90_TMA_LOADENS4_14ComposedLayoutINS4_7SwizzleILi3ELi4ELi3EEENS4_18smem_ptr_flag_bitsILi8EEENSR_INS5_IJNSA_ILi8EEESF_EEENS5_IJSF_SB_EEEEEEEvNS4_8identityES10_S1A_vS1B_EENS_8epilogue10collective6detail29Sm90TmaWarpSpecializedAdapterINS1E_15DefaultEpilogueISH_SI_SI_NS1D_6thread17LinearCombinationISH_Li1EffLNS1I_9ScaleType4KindE0ELNS_15FloatRoundStyleE2ESH_EENS1_15EpilogueDefaultEEEEEvvEEEEvNT_6ParamsE)
        .other          _ZN7cutlass13device_kernelINS_4gemm6kernel13GemmUniversalIN4cute5tupleIJiiiiEEENS1_10collective13CollectiveMmaINS1_37MainloopSm90TmaGmmaWarpSpecializedFP8ILi3ENS5_IJNS4_1CILi1EEESB_SB_EEENS1_35KernelTmaWarpSpecializedCooperativeEEENS5_IJNSA_ILi128EEESF_SF_EEENS_12float_e5m2_tENS5_IJlSB_lEEESH_SI_NS4_8TiledMMAINS4_8MMA_AtomIJNS4_4SM904GMMA31MMA_64x128x32_F32E5M2E5M2_SS_TNILNSM_7ScaleInE1ELSO_1EEEEEENS4_6LayoutINS5_IJNSA_ILi2EEESB_SB_EEENS5_IJSB_NSA_ILi0EEESU_EEEEENS5_IJNS4_10UnderscoreESX_SX_EEEEENS4_13SM90_TMA_LOADENS4_14ComposedLayoutINS4_7SwizzleILi3ELi4ELi3EEENS4_18smem_ptr_flag_bitsILi8EEENSR_INS5_IJNSA_ILi8EEESF_EEENS5_IJSF_SB_EEEEEEEvNS4_8identityES10_S1A_vS1B_EENS_8epilogue10collective6detail29Sm90TmaWarpSpecializedAdapterINS1E_15DefaultEpilogueISH_SI_SI_NS1D_6thread17LinearCombinationISH_Li1EffLNS1I_9ScaleType4KindE0ELNS_15FloatRoundStyleE2ESH_EENS1_15EpilogueDefaultEEEEEvvEEEEvNT_6ParamsE,@"STO_CUDA_ENTRY STV_DEFAULT"
_ZN7cutlass13device_kernelINS_4gemm6kernel13GemmUniversalIN4cute5tupleIJiiiiEEENS1_10collective13CollectiveMmaINS1_37MainloopSm90TmaGmmaWarpSpecializedFP8ILi3ENS5_IJNS4_1CILi1EEESB_SB_EEENS1_35KernelTmaWarpSpecializedCooperativeEEENS5_IJNSA_ILi128EEESF_SF_EEENS_12float_e5m2_tENS5_IJlSB_lEEESH_SI_NS4_8TiledMMAINS4_8MMA_AtomIJNS4_4SM904GMMA31MMA_64x128x32_F32E5M2E5M2_SS_TNILNSM_7ScaleInE1ELSO_1EEEEEENS4_6LayoutINS5_IJNSA_ILi2EEESB_SB_EEENS5_IJSB_NSA_ILi0EEESU_EEEEENS5_IJNS4_10UnderscoreESX_SX_EEEEENS4_13SM90_TMA_LOADENS4_14ComposedLayoutINS4_7SwizzleILi3ELi4ELi3EEENS4_18smem_ptr_flag_bitsILi8EEENSR_INS5_IJNSA_ILi8EEESF_EEENS5_IJSF_SB_EEEEEEEvNS4_8identityES10_S1A_vS1B_EENS_8epilogue10collective6detail29Sm90TmaWarpSpecializedAdapterINS1E_15DefaultEpilogueISH_SI_SI_NS1D_6thread17LinearCombinationISH_Li1EffLNS1I_9ScaleType4KindE0ELNS_15FloatRoundStyleE2ESH_EENS1_15EpilogueDefaultEEEEEvvEEEEvNT_6ParamsE:
[----:B------:R-:W-:Y:S01]  /*0000*/  LDC R1, c[0x0][0x28] ;  /* 0x00000a00ff017b82 */ /* 0x000fe20000000800 */
[----:B------:R-:W0:Y:S01]  /*0010*/  S2R R0, SR_TID.X ;  /* 0x0000000000007919 */ /* 0x000e220000002100 */
[----:B------:R-:W-:Y:S01]  /*0020*/  ELECT P0, URZ, PT ;  /* 0x00000000003f782f */ /* 0x000fe20003800000 */
[----:B------:R-:W-:Y:S01]  /*0030*/  BSSY B0, `(.L_x_0) ;  /* 0x000000f000007945 */ /* 0x000fe20003800000 */
[--C-:B0-----:R-:W-:Y:S02]  /*0040*/  SHF.R.U32.HI R2, RZ, 0x5, R0.reuse ;  /* 0x00000005ff027819 */ /* 0x101fe40000011600 */
[----:B------:R-:W-:-:S03]  /*0050*/  SHF.R.U32.HI R3, RZ, 0x7, R0 ;  /* 0x00000007ff037819 */ /* 0x000fc60000011600 */
[----:B------:R-:W0:Y:S04]  /*0060*/  SHFL.IDX PT, R5, R2, RZ, 0x1f ;  /* 0x00001fff02057589 */ /* 0x000e2800000e0000 */
[----:B------:R1:W2:Y:S01]  /*0070*/  SHFL.IDX PT, R6, R3, RZ, 0x1f ;  /* 0x00001fff03067589 */ /* 0x0002a200000e0000 */
[----:B0-----:R-:W-:-:S13]  /*0080*/  ISETP.NE.OR P0, PT, R5, RZ, !P0 ;  /* 0x000000ff0500720c */ /* 0x001fda0004705670 */
[----:B-12---:R-:W-:Y:S05]  /*0090*/  @P0 BRA `(.L_x_1) ;  /* 0x0000000000200947 */ /* 0x006fea0003800000 */
[----:B------:R-:W-:Y:S02]  /*00a0*/  ULDC.64 UR4, c[0x0][0x198] ;  /* 0x0000660000047ab9 */ /* 0x000fe40000000a00 */
[----:B------:R-:W-:Y:S02]  /*00b0*/  UIADD3 UR6, UP0, UR4, 0xf0, URZ ;  /* 0x000000f004067890 */ /* 0x000fe4000ff1e03f */
[----:B------:R-:W-:Y:S02]  /*00c0*/  UIADD3 UR4, UP1, UR4, 0x1f0, URZ ;  /* 0x000001f004047890 */ /* 0x000fe4000ff3e03f */
[----:B------:R-:W-:Y:S02]  /*00d0*/  UIADD3.X UR7, URZ, UR5, URZ, UP0, !UPT ;  /* 0x000000053f077290 */ /* 0x000fe400087fe43f */
[----:B------:R-:W-:-:S07]  /*00e0*/  UIADD3.X UR5, URZ, UR5, URZ, UP1, !UPT ;  /* 0x000000053f057290 */ /* 0x000fce0008ffe43f */
[----:B------:R0:W-:Y:S02]  /*00f0*/  UTMACCTL.PF [UR6] ;  /* 0x00000000060079b9 */ /* 0x0001e40008040000 */
[----:B------:R0:W-:Y:S02]  /*0100*/  UTMACCTL.PF [UR4] ;  /* 0x00000000040079b9 */ /* 0x0001e40008040000 */
[----:B0-----:R-:W-:Y:S01]  /*0110*/  NOP ;  /* 0x0000000000007918 */ /* 0x001fe20000000000 */
.L_x_1:
[----:B------:R-:W-:Y:S05]  /*0120*/  BSYNC B0 ;  /* 0x0000000000007941 */ /* 0x000fea0003800000 */
.L_x_0:
[----:B------:R-:W0:Y:S02]  /*0130*/  SHFL.IDX PT, R3, R2, RZ, 0x1f ;  /* 0x00001fff02037589 */ /* 0x000e2400000e0000 */
[----:B0-----:R-:W-:-:S13]  /*0140*/  ISETP.NE.AND P0, PT, R3, RZ, PT ;  /* 0x000000ff0300720c */ /* 0x001fda0003f05270 */
[----:B------:R-:W-:Y:S05]  /*0150*/  @P0 BRA `(.L_x_2) ;  /* 0x0000000000500947 */ /* 0x000fea0003800000 */
[----:B------:R-:W0:Y:S01]  /*0160*/  S2UR UR8, SR_CgaCtaId ;  /* 0x00000000000879c3 */ /* 0x000e220000008800 */
[----:B------:R-:W-:Y:S01]  /*0170*/  UMOV UR4, 0x400 ;  /* 0x0000040000047882 */ /* 0x000fe20000000000 */
[----:B------:R-:W-:Y:S01]  /*0180*/  UMOV UR5, 0x1 ;  /* 0x0000000100057882 */ /* 0x000fe20000000000 */
[----:B------:R-:W-:Y:S01]  /*0190*/  UMOV UR6, 0x100 ;  /* 0x0000010000067882 */ /* 0x000fe20000000000 */
[----:B------:R-:W-:Y:S01]  /*01a0*/  ELECT P0, URZ, PT ;  /* 0x00000000003f782f */ /* 0x000fe20003800000 */
[----:B------:R-:W-:-:S04]  /*01b0*/  UIADD3 UR6, -UR6, 0x100000, URZ ;  /* 0x0010000006067890 */ /* 0x000fc8000fffe13f */
[----:B------:R-:W-:Y:S02]  /*01c0*/  USHF.L.U32 UR7, UR6, 0xb, URZ ;  /* 0x0000000b06077899 */ /* 0x000fe4000800063f */
[----:B------:R-:W-:Y:S02]  /*01d0*/  USHF.L.U32 UR6, UR6, 0x1, URZ ;  /* 0x0000000106067899 */ /* 0x000fe4000800063f */
[----:B0-----:R-:W-:Y:S02]  /*01e0*/  ULEA UR8, UR8, UR4, 0x18 ;  /* 0x0000000408087291 */ /* 0x001fe4000f8ec03f */
[----:B------:R-:W-:-:S04]  /*01f0*/  UIADD3 UR4, -UR5, 0x100000, URZ ;  /* 0x0010000005047890 */ /* 0x000fc8000fffe13f */
[----:B------:R-:W-:Y:S02]  /*0200*/  USHF.L.U32 UR5, UR4, 0xb, URZ ;  /* 0x0000000b04057899 */ /* 0x000fe4000800063f */
[----:B------:R-:W-:Y:S01]  /*0210*/  USHF.L.U32 UR4, UR4, 0x1, URZ ;  /* 0x0000000104047899 */ /* 0x000fe2000800063f */
[----:B------:R-:W0:Y:S11]  /*0220*/  FENCE.VIEW.ASYNC.S ;  /* 0x00000000000073c6 */ /* 0x000e360000000000 */
[----:B0-----:R0:W1:Y:S01]  /*0230*/  SYNCS.EXCH.64 URZ, [UR8], UR4 ;  /* 0x00000004083f75b2 */ /* 0x0010620008000100 */
[----:B------:R0:W2:Y:S01]  /*0240*/  SYNCS.EXCH.64 URZ, [UR8+0x18], UR6 ;  /* 0x00001806083f75b2 */ /* 0x0000a20008000100 */
[----:B------:R0:W3:Y:S01]  /*0250*/  SYNCS.EXCH.64 URZ, [UR8+0x8], UR4 ;  /* 0x00000804083f75b2 */ /* 0x0000e20008000100 */
[----:B------:R0:W4:Y:S01]  /*0260*/  SYNCS.EXCH.64 URZ, [UR8+0x20], UR6 ;  /* 0x00002006083f75b2 */ /* 0x0001220008000100 */
[----:B------:R0:W0:Y:S01]  /*0270*/  SYNCS.EXCH.64 URZ, [UR8+0x10], UR4 ;  /* 0x00001004083f75b2 */ /* 0x0000220008000100 */
[----:B------:R0:W0:Y:S01]  /*0280*/  SYNCS.EXCH.64 URZ, [UR8+0x28], UR6 ;  /* 0x00002806083f75b2 */ /* 0x0000220008000100 */
[----:B------:R-:W-:Y:S01]  /*0290*/  NOP ;  /* 0x0000000000007918 */ /* 0x000fe20000000000 */
.L_x_2:
[----:B------:R-:W5:Y:S01]  /*02a0*/  SHFL.IDX PT, R2, R2, RZ, 0x1f ;  /* 0x00001fff02027589 */ /* 0x000f6200000e0000 */
[----:B------:R-:W1:Y:S01]  /*02b0*/  LDC R3, c[0x0][0x65c] ;  /* 0x00019700ff037b82 */ /* 0x000e620000000800 */
[----:B------:R-:W-:Y:S02]  /*02c0*/  ELECT P0, URZ, PT ;  /* 0x00000000003f782f */ /* 0x000fe40003800000 */
[----:B------:R-:W-:Y:S01]  /*02d0*/  SHF.R.S32.HI R4, RZ, 0x1f, R5 ;  /* 0x0000001fff047819 */ /* 0x000fe20000011405 */
[----:B------:R-:W2:Y:S01]  /*02e0*/  S2R R10, SR_CTAID.Y ;  /* 0x00000000000a7919 */ /* 0x000ea20000002600 */
[----:B0-----:R-:W-:Y:S01]  /*02f0*/  UMOV UR4, 0x20 ;  /* 0x0000002000047882 */ /* 0x001fe20000000000 */
[C---:B------:R-:W-:Y:S01]  /*0300*/  ISETP.NE.AND P3, PT, R6.reuse, RZ, PT ;  /* 0x000000ff0600720c */ /* 0x040fe20003f65270 */
[----:B------:R-:W-:Y:S01]  /*0310*/  VIADD R11, R6, 0xffffffff ;  /* 0xffffffff060b7836 */ /* 0x000fe20000000000 */
[----:B------:R-:W0:Y:S01]  /*0320*/  S2R R8, SR_CTAID.X ;  /* 0x0000000000087919 */ /* 0x000e220000002500 */
[----:B------:R-:W-:Y:S01]  /*0330*/  LEA.HI R4, R4, R5, RZ, 0x2 ;  /* 0x0000000504047211 */ /* 0x000fe200078f10ff */
[----:B------:R-:W-:Y:S01]  /*0340*/  NOP ;  /* 0x0000000000007918 */ /* 0x000fe20000000000 */
[----:B------:R-:W-:Y:S01]  /*0350*/  NOP ;  /* 0x0000000000007918 */ /* 0x000fe20000000000 */
[----:B------:R-:W-:-:S02]  /*0360*/  ISETP.GE.U32.AND P1, PT, R11, 0x2, PT ;  /* 0x000000020b00780c */ /* 0x000fc40003f26070 */
[----:B------:R-:W-:-:S05]  /*0370*/  LOP3.LUT R4, R4, 0xfffffffc, RZ, 0xc0, !PT ;  /* 0xfffffffc04047812 */ /* 0x000fca00078ec0ff */
[----:B------:R-:W-:Y:S01]  /*0380*/  IMAD.IADD R5, R5, 0x1, -R4 ;  /* 0x0000000105057824 */ /* 0x000fe200078e0a04 */
[----:B-----5:R-:W-:Y:S02]  /*0390*/  ISETP.NE.OR P0, PT, R2, RZ, !P0 ;  /* 0x000000ff0200720c */ /* 0x020fe40004705670 */
[----:B-1----:R-:W-:-:S11]  /*03a0*/  ISETP.NE.AND P2, PT, R3, 0x1, PT ;  /* 0x000000010300780c */ /* 0x002fd60003f45270 */
[----:B------:R-:W-:Y:S01]  /*03b0*/  VOTEU.ALL UP0, P0 ;  /* 0x00000000003f7886 */ /* 0x000fe20000000000 */
[----:B------:R-:W-:Y:S01]  /*03c0*/  VOTEU.ALL UP1, P0 ;  /* 0x00000000003f7886 */ /* 0x000fe20000020000 */
[----:B------:R-:W0:Y:S01]  /*03d0*/  @P2 LDC R9, c[0x0][0x10] ;  /* 0x00000400ff092b82 */ /* 0x000e220000000800 */
[----:B--2---:R-:W-:Y:S02]  /*03e0*/  @P2 IMAD.MOV.U32 R2, RZ, RZ, R10 ;  /* 0x000000ffff022224 */ /* 0x004fe400078e000a */
[----:B------:R-:W-:Y:S01]  /*03f0*/  @!UP0 UMOV UR6, 0x400 ;  /* 0x0000040000068882 */ /* 0x000fe20000000000 */
[----:B------:R-:W-:-:S04]  /*0400*/  @!UP0 UIADD3 UR4, -UR4, 0x100000, URZ ;  /* 0x0010000004048890 */ /* 0x000fc8000fffe13f */
[----:B------:R-:W-:Y:S02]  /*0410*/  @!UP0 USHF.L.U32 UR5, UR4, 0xb, URZ ;  /* 0x0000000b04058899 */ /* 0x000fe4000800063f */
[----:B------:R-:W-:Y:S01]  /*0420*/  @!UP0 USHF.L.U32 UR4, UR4, 0x1, URZ ;  /* 0x0000000104048899 */ /* 0x000fe2000800063f */
[----:B------:R-:W-:Y:S02]  /*0430*/  @P2 IMAD.MOV.U32 R3, RZ, RZ, RZ ;  /* 0x000000ffff032224 */ /* 0x000fe400078e00ff */
[----:B------:R-:W-:Y:S01]  /*0440*/  @P2 IMAD.MOV.U32 R13, RZ, RZ, RZ ;  /* 0x000000ffff0d2224 */ /* 0x000fe200078e00ff */
[----:B------:R-:W1:Y:S08]  /*0450*/  @!UP0 S2UR UR7, SR_CgaCtaId ;  /* 0x00000000000789c3 */ /* 0x000e700000008800 */
[----:B------:R-:W2:Y:S01]  /*0460*/  @!P2 LDC R7, c[0x0][0xc] ;  /* 0x00000300ff07ab82 */ /* 0x000ea20000000800 */
[----:B0-----:R-:W-:-:S04]  /*0470*/  @P2 IMAD.WIDE.U32 R2, R8, R9, R2 ;  /* 0x0000000908022225 */ /* 0x001fc800078e0002 */
[----:B------:R-:W-:Y:S02]  /*0480*/  IMAD.MOV.U32 R9, RZ, RZ, RZ ;  /* 0x000000ffff097224 */ /* 0x000fe400078e00ff */
[----:B------:R-:W-:Y:S01]  /*0490*/  @P2 IMAD.IADD R3, R3, 0x1, R13 ;  /* 0x0000000103032824 */ /* 0x000fe200078e020d */
[----:B-1----:R-:W-:Y:S01]  /*04a0*/  @!UP0 ULEA UR6, UR7, UR6, 0x18 ;  /* 0x0000000607068291 */ /* 0x002fe2000f8ec03f */
[----:B------:R-:W-:Y:S01]  /*04b0*/  VOTEU.ALL UP0, P0 ;  /* 0x00000000003f7886 */ /* 0x000fe20000000000 */
[----:B------:R-:W-:-:S04]  /*04c0*/  ISETP.NE.AND P0, PT, R5, 0x3, PT ;  /* 0x000000030500780c */ /* 0x000fc80003f05270 */
[----:B------:R-:W-:-:S04]  /*04d0*/  ISETP.EQ.OR P0, PT, R5, RZ, !P0 ;  /* 0x000000ff0500720c */ /* 0x000fc80004702670 */
[----:B------:R-:W-:Y:S01]  /*04e0*/  ISETP.EQ.AND P0, PT, R6, RZ, P0 ;  /* 0x000000ff0600720c */ /* 0x000fe20000702270 */
[----:B------:R-:W0:Y:S02]  /*04f0*/  FENCE.VIEW.ASYNC.S ;  /* 0x00000000000073c6 */ /* 0x000e240000000000 */
[----:B0-----:R0:W3:Y:S01]  /*0500*/  @!UP0 SYNCS.EXCH.64 URZ, [UR6+0x40], UR4 ;  /* 0x00004004063f85b2 */ /* 0x0010e20008000100 */
[----:B--2---:R-:W-:Y:S01]  /*0510*/  @!P2 IMAD.WIDE.U32 R6, R7, R10, R8 ;  /* 0x0000000a0706a225 */ /* 0x004fe200078e0008 */
[----:B------:R-:W-:-:S03]  /*0520*/  SEL R4, RZ, 0x1, !P0 ;  /* 0x00000001ff047807 */ /* 0x000fc60004000000 */
[----:B------:R-:W-:Y:S02]  /*0530*/  @!P2 IMAD.MOV.U32 R2, RZ, RZ, R6 ;  /* 0x000000ffff02a224 */ /* 0x000fe400078e0006 */
[----:B------:R-:W-:Y:S01]  /*0540*/  @!P2 IMAD.MOV.U32 R3, RZ, RZ, R7 ;  /* 0x000000ffff03a224 */ /* 0x000fe200078e0007 */
[----:B------:R-:W-:Y:S01]  /*0550*/  SEL R4, R4, 0x2, P1 ;  /* 0x0000000204047807 */ /* 0x000fe20000800000 */
[----:B------:R0:W3:Y:S01]  /*0560*/  @!UP1 SYNCS.EXCH.64 URZ, [UR6+0x48], UR4 ;  /* 0x00004804063f95b2 */ /* 0x0000e20008000100 */
[----:B------:R-:W-:Y:S01]  /*0570*/  NOP ;  /* 0x0000000000007918 */ /* 0x000fe20000000000 */
[----:B---34-:R-:W-:Y:S06]  /*0580*/  BAR.SYNC.DEFER_BLOCKING 0x0 ;  /* 0x0000000000007b1d */ /* 0x018fec0000010000 */
[----:B------:R-:W-:Y:S05]  /*0590*/  @!P3 BRA `(.L_x_3) ;  /* 0x0000007400bcb947 */ /* 0x000fea0003800000 */
[----:B------:R-:W-:-:S13]  /*05a0*/  ISETP.GT.U32.AND P0, PT, R11, 0x1, PT ;  /* 0x000000010b00780c */ /* 0x000fda0003f04070 */
[----:B0-----:R-:W-:Y:S05]  /*05b0*/  @P0 EXIT ;  /* 0x000000000000094d */ /* 0x001fea0003800000 */
[----:B------:R-:W-:Y:S01]  /*05c0*/  ULDC.64 UR4, c[0x0][0x650] ;  /* 0x0001940000047ab9 */ /* 0x000fe20000000a00 */
[----:B------:R-:W-:Y:S01]  /*05d0*/  PRMT R12, RZ, 0x7610, R12 ;  /* 0x00007610ff0c7816 */ /* 0x000fe2000000000c */
[----:B------:R-:W-:Y:S01]  /*05e0*/  IMAD.MOV.U32 R6, RZ, RZ, -0x1 ;  /* 0xffffffffff067424 */ /* 0x000fe200078e00ff */
[----:B------:R-:W-:Y:S01]  /*05f0*/  ISETP.GE.U32.AND P0, PT, R2, UR4, PT ;  /* 0x0000000402007c0c */ /* 0x000fe2000bf06070 */
[----:B------:R-:W-:Y:S02]  /*0600*/  IMAD.MOV.U32 R7, RZ, RZ, -0x1 ;  /* 0xffffffffff077424 */ /* 0x000fe400078e00ff */
[----:B------:R-:W-:Y:S01]  /*0610*/  IMAD.MOV.U32 R5, RZ, RZ, -0x1 ;  /* 0xffffffffff057424 */ /* 0x000fe200078e00ff */
[----:B------:R-:W-:-:S13]  /*0620*/  ISETP.GE.U32.AND.EX P0, PT, R3, UR5, PT, P0 ;  /* 0x0000000503007c0c */ /* 0x000fda000bf06100 */
[----:B------:R-:W-:Y:S05]  /*0630*/  @P0 BRA `(.L_x_4) ;  /* 0x00000004005c0947 */ /* 0x000fea0003800000 */
[----:B------:R-:W0:Y:S01]  /*0640*/  LDC.64 R16, c[0x0][0x628] ;  /* 0x00018a00ff107b82 */ /* 0x000e220000000a00 */
[----:B------:R-:W-:Y:S02]  /*0650*/  IMAD.MOV.U32 R6, RZ, RZ, R2 ;  /* 0x000000ffff067224 */ /* 0x000fe400078e0002 */
[----:B------:R-:W-:-:S05]  /*0660*/  IMAD.MOV.U32 R7, RZ, RZ, R3 ;  /* 0x000000ffff077224 */ /* 0x000fca00078e0003 */
[----:B------:R-:W1:Y:S08]  /*0670*/  LDC R18, c[0x0][0x630] ;  /* 0x00018c00ff127b82 */ /* 0x000e700000000800 */
[----:B------:R-:W2:Y:S01]  /*0680*/  LDC.64 R20, c[0x0][0x620] ;  /* 0x00018800ff147b82 */ /* 0x000ea20000000a00 */
[----:B0-----:R-:W-:-:S04]  /*0690*/  ISETP.NE.U32.AND P0, PT, R16, RZ, PT ;  /* 0x000000ff1000720c */ /* 0x001fc80003f05070 */
[----:B------:R-:W-:-:S13]  /*06a0*/  ISETP.NE.AND.EX P0, PT, R17, RZ, PT, P0 ;  /* 0x000000ff1100720c */ /* 0x000fda0003f05300 */
[----:B-12---:R-:W-:Y:S05]  /*06b0*/  @!P0 BRA `(.L_x_5) ;  /* 0x0000000000288947 */ /* 0x006fea0003800000 */
[----:B------:R-:W0:Y:S02]  /*06c0*/  LDC R5, c[0x0][0x634] ;  /* 0x00018d00ff057b82 */ /* 0x000e240000000800 */
[----:B0-----:R-:W-:-:S05]  /*06d0*/  IADD3 R5, P0, R2, R5, RZ ;  /* 0x0000000502057210 */ /* 0x001fca0007f1e0ff */
[----:B------:R-:W-:-:S04]  /*06e0*/  IMAD.X R11, RZ, RZ, R3, P0 ;  /* 0x000000ffff0b7224 */ /* 0x000fc800000e0603 */
[----:B------:R-:W-:-:S04]  /*06f0*/  IMAD.WIDE.U32 R6, R11, R16, RZ ;  /* 0x000000100b067225 */ /* 0x000fc800078e00ff */
[----:B------:R-:W-:-:S04]  /*0700*/  IMAD.WIDE.U32 R12, P0, R5, R17, R6 ;  /* 0x00000011050c7225 */ /* 0x000fc80007800006 */
[----:B------:R-:W-:-:S04]  /*0710*/  IMAD.WIDE.U32 R6, R5, R16, RZ ;  /* 0x0000001005067225 */ /* 0x000fc800078e00ff */
[----:B------:R-:W-:Y:S01]  /*0720*/  IMAD.X R15, RZ, RZ, RZ, P0 ;  /* 0x000000ffff0f7224 */ /* 0x000fe200000e06ff */
[----:B------:R-:W-:Y:S01]  /*0730*/  IADD3 RZ, P0, R7, R12, RZ ;  /* 0x0000000c07ff7210 */ /* 0x000fe20007f1e0ff */
[----:B------:R-:W-:-:S04]  /*0740*/  IMAD.MOV.U32 R14, RZ, RZ, R13 ;  /* 0x000000ffff0e7224 */ /* 0x000fc800078e000d */
[----:B------:R-:W-:-:S08]  /*0750*/  IMAD.WIDE.U32.X R6, R11, R17, R14, P0 ;  /* 0x000000110b067225 */ /* 0x000fd000000e040e */
.L_x_5:
[--C-:B------:R-:W-:Y:S01]  /*0760*/  SHF.R.U64 R26, R6, R18, R7.reuse ;  /* 0x00000012061a7219 */ /* 0x100fe20000001207 */
[----:B------:R-:W0:Y:S01]  /*0770*/  LDC.64 R22, c[0x0][0x640] ;  /* 0x00019000ff167b82 */ /* 0x000e220000000a00 */
[----:B------:R-:W-:Y:S01]  /*0780*/  I2FP.F32.U32 R5, R8 ;  /* 0x0000000800057245 */ /* 0x000fe20000201000 */
[----:B------:R-:W-:Y:S01]  /*0790*/  ULDC UR4, c[0x0][0x150] ;  /* 0x0000540000047ab9 */ /* 0x000fe20000000800 */
[----:B------:R-:W-:Y:S02]  /*07a0*/  SHF.R.U32.HI R6, RZ, R18, R7 ;  /* 0x00000012ff067219 */ /* 0x000fe40000011607 */
[----:B------:R-:W-:Y:S01]  /*07b0*/  IADD3 R11, P0, RZ, -R26, RZ ;  /* 0x8000001aff0b7210 */ /* 0x000fe20007f1e0ff */
[----:B------:R-:W-:Y:S01]  /*07c0*/  FMUL R5, R5, UR4 ;  /* 0x0000000405057c20 */ /* 0x000fe20008400000 */
[----:B------:R-:W-:Y:S01]  /*07d0*/  ULDC UR4, c[0x0][0x154] ;  /* 0x0000550000047ab9 */ /* 0x000fe20000000800 */
[----:B------:R-:W1:Y:S02]  /*07e0*/  LDC R14, c[0x0][0x618] ;  /* 0x00018600ff0e7b82 */ /* 0x000e640000000800 */
[----:B------:R-:W-:-:S02]  /*07f0*/  IMAD.X R13, RZ, RZ, ~R6, P0 ;  /* 0x000000ffff0d7224 */ /* 0x000fc400000e0e06 */
[----:B------:R-:W2:Y:S01]  /*0800*/  F2I.U32.TRUNC.NTZ R5, R5 ;  /* 0x0000000500057305 */ /* 0x000ea2000020f000 */
[----:B------:R-:W-:-:S03]  /*0810*/  IMAD.WIDE.U32 R6, R11, R20, R2 ;  /* 0x000000140b067225 */ /* 0x000fc600078e0002 */
[----:B------:R-:W3:Y:S01]  /*0820*/  LDC R9, c[0x0][0x144] ;  /* 0x00005100ff097b82 */ /* 0x000ee20000000800 */
[----:B------:R-:W-:-:S04]  /*0830*/  IMAD R12, R13, R20, RZ ;  /* 0x000000140d0c7224 */ /* 0x000fc800078e02ff */
[----:B------:R-:W-:Y:S02]  /*0840*/  IMAD R11, R11, R21, R12 ;  /* 0x000000150b0b7224 */ /* 0x000fe400078e020c */
[----:B------:R-:W-:Y:S01]  /*0850*/  IMAD.MOV.U32 R12, RZ, RZ, 0x1 ;  /* 0x00000001ff0c7424 */ /* 0x000fe200078e00ff */
[----:B------:R-:W4:Y:S01]  /*0860*/  LDC R18, c[0x0][0x608] ;  /* 0x00018200ff127b82 */ /* 0x000f220000000800 */
[----:B------:R-:W-:Y:S01]  /*0870*/  IMAD.IADD R11, R7, 0x1, R11 ;  /* 0x00000001070b7824 */ /* 0x000fe200078e020b */
[----:B0-----:R-:W-:Y:S01]  /*0880*/  ISETP.NE.U32.AND P0, PT, R22, RZ, PT ;  /* 0x000000ff1600720c */ /* 0x001fe20003f05070 */
[----:B--2---:R-:W-:-:S03]  /*0890*/  IMAD.MOV R7, RZ, RZ, -R5 ;  /* 0x000000ffff077224 */ /* 0x004fc600078e0a05 */
[----:B------:R-:W-:Y:S02]  /*08a0*/  ISETP.NE.AND.EX P0, PT, R23, RZ, PT, P0 ;  /* 0x000000ff1700720c */ /* 0x000fe40003f05300 */
[----:B------:R-:W0:Y:S01]  /*08b0*/  LDC R13, c[0x0][0x658] ;  /* 0x00019600ff0d7b82 */ /* 0x000e220000000800 */
[--C-:B-1----:R-:W-:Y:S02]  /*08c0*/  SHF.R.U64 R16, R6, R14, R11.reuse ;  /* 0x0000000e06107219 */ /* 0x102fe4000000120b */
[----:B------:R-:W-:Y:S02]  /*08d0*/  I2FP.F32.U32 R6, R10 ;  /* 0x0000000a00067245 */ /* 0x000fe40000201000 */
[----:B------:R-:W-:-:S03]  /*08e0*/  SHF.R.U32.HI R11, RZ, R14, R11 ;  /* 0x0000000eff0b7219 */ /* 0x000fc6000001160b */
[----:B------:R-:W1:Y:S01]  /*08f0*/  LDC R17, c[0x0][0x148] ;  /* 0x00005200ff117b82 */ /* 0x000e620000000800 */
[----:B---3--:R-:W-:Y:S02]  /*0900*/  IMAD R5, R9, R7, R8 ;  /* 0x0000000709057224 */ /* 0x008fe400078e0208 */
[----:B------:R-:W-:Y:S01]  /*0910*/  FMUL R7, R6, UR4 ;  /* 0x0000000406077c20 */ /* 0x000fe20008400000 */
[----:B------:R-:W-:-:S03]  /*0920*/  IMAD.MOV.U32 R6, RZ, RZ, -0x1 ;  /* 0xffffffffff067424 */ /* 0x000fc600078e00ff */
[----:B------:R2:W3:Y:S01]  /*0930*/  F2I.U32.TRUNC.NTZ R15, R7 ;  /* 0x00000007000f7305 */ /* 0x0004e2000020f000 */
[----:B------:R-:W1:Y:S01]  /*0940*/  LDC R21, c[0x0][0x600] ;  /* 0x00018000ff157b82 */ /* 0x000e620000000800 */
[-CC-:B----4-:R-:W-:Y:S02]  /*0950*/  SHF.R.U64 R27, R16, R18.reuse, R11.reuse ;  /* 0x00000012101b7219 */ /* 0x190fe4000000120b */
[----:B------:R-:W-:-:S05]  /*0960*/  SHF.R.U32.HI R8, RZ, R18, R11 ;  /* 0x00000012ff087219 */ /* 0x000fca000001160b */
[----:B------:R-:W4:Y:S01]  /*0970*/  LDC R20, c[0x0][0x648] ;  /* 0x00019200ff147b82 */ /* 0x000f220000000800 */
[-CC-:B0-----:R-:W-:Y:S02]  /*0980*/  SHF.R.U64 R18, R27, R13.reuse, R8.reuse ;  /* 0x0000000d1b127219 */ /* 0x181fe40000001208 */
[-C--:B------:R-:W-:Y:S02]  /*0990*/  SHF.L.U32 R6, R6, R13.reuse, RZ ;  /* 0x0000000d06067219 */ /* 0x080fe400000006ff */
[-C--:B------:R-:W-:Y:S02]  /*09a0*/  SHF.R.U32.HI R8, RZ, R13.reuse, R8 ;  /* 0x0000000dff087219 */ /* 0x080fe40000011608 */
[----:B------:R-:W-:Y:S01]  /*09b0*/  LOP3.LUT R14, RZ, R6, RZ, 0x33, !PT ;  /* 0x00000006ff0e7212 */ /* 0x000fe200078e33ff */
[----:B------:R-:W0:Y:S01]  /*09c0*/  LDC R25, c[0x0][0x638] ;  /* 0x00018e00ff197b82 */ /* 0x000e220000000800 */
[----:B------:R-:W-:Y:S01]  /*09d0*/  SHF.L.U32 R11, R12, R13, RZ ;  /* 0x0000000d0c0b7219 */ /* 0x000fe200000006ff */
[----:B------:R-:W-:-:S02]  /*09e0*/  IMAD.MOV.U32 R6, RZ, RZ, R18 ;  /* 0x000000ffff067224 */ /* 0x000fc400078e0012 */
[----:B--2---:R-:W-:-:S04]  /*09f0*/  IMAD.MOV.U32 R7, RZ, RZ, R8 ;  /* 0x000000ffff077224 */ /* 0x004fc800078e0008 */
[----:B------:R-:W2:Y:S01]  /*0a00*/  LDC R24, c[0x0][0x610] ;  /* 0x00018400ff187b82 */ /* 0x000ea20000000800 */
[----:B---3--:R-:W-:Y:S05]  /*0a10*/  @!P0 BRA `(.L_x_6) ;  /* 0x0000000000288947 */ /* 0x008fea0003800000 */
[----:B------:R-:W3:Y:S02]  /*0a20*/  LDC R13, c[0x0][0x64c] ;  /* 0x00019300ff0d7b82 */ /* 0x000ee40000000800 */
[----:B---3--:R-:W-:-:S05]  /*0a30*/  IADD3 R13, P0, R18, R13, RZ ;  /* 0x0000000d120d7210 */ /* 0x008fca0007f1e0ff */
        /* <DEDUP_REMOVED lines=8> */
.L_x_6:
[----:B----4-:R-:W-:Y:S01]  /*0ac0*/  SHF.R.U64 R6, R6, R20, R7 ;  /* 0x0000001406067219 */ /* 0x010fe20000001207 */
[----:B-1----:R-:W-:Y:S01]  /*0ad0*/  VIADD R7, R21, 0xffffffff ;  /* 0xffffffff15077836 */ /* 0x002fe20000000000 */
[----:B------:R-:W-:Y:S01]  /*0ae0*/  LOP3.LUT R14, R27, R14, RZ, 0xc0, !PT ;  /* 0x0000000e1b0e7212 */ /* 0x000fe200078ec0ff */
[----:B------:R-:W-:Y:S02]  /*0af0*/  IMAD.MOV R15, RZ, RZ, -R15 ;  /* 0x000000ffff0f7224 */ /* 0x000fe400078e0a0f */
[----:B------:R-:W-:Y:S01]  /*0b00*/  IMAD.MOV R8, RZ, RZ, -R6 ;  /* 0x000000ffff087224 */ /* 0x000fe200078e0a06 */
[----:B------:R-:W-:Y:S01]  /*0b10*/  LOP3.LUT R7, R16, R7, RZ, 0xc0, !PT ;  /* 0x0000000710077212 */ /* 0x000fe200078ec0ff */
[----:B------:R-:W-:Y:S02]  /*0b20*/  IMAD R14, R11, R6, R14 ;  /* 0x000000060b0e7224 */ /* 0x000fe400078e020e */
[----:B------:R-:W-:Y:S02]  /*0b30*/  @P2 IMAD R5, R17, R15, R10 ;  /* 0x0000000f11052224 */ /* 0x000fe400078e020a */
[----:B0-----:R-:W-:-:S02]  /*0b40*/  IMAD R6, R8, R25, R18 ;  /* 0x0000001908067224 */ /* 0x001fc400078e0212 */
[----:B--2---:R-:W-:Y:S02]  /*0b50*/  IMAD R5, R14, R24, R5 ;  /* 0x000000180e057224 */ /* 0x004fe400078e0205 */
[----:B------:R-:W-:Y:S02]  /*0b60*/  IMAD R6, R6, R21, R7 ;  /* 0x0000001506067224 */ /* 0x000fe400078e0207 */
[----:B------:R-:W-:-:S03]  /*0b70*/  IMAD.MOV.U32 R12, RZ, RZ, 0x1 ;  /* 0x00000001ff0c7424 */ /* 0x000fc600078e00ff */
[----:B------:R-:W-:Y:S02]  /*0b80*/  SEL R7, R6, R5, !P2 ;  /* 0x0000000506077207 */ /* 0x000fe40005000000 */
[----:B------:R-:W-:Y:S01]  /*0b90*/  SEL R6, R5, R6, !P2 ;  /* 0x0000000605067207 */ /* 0x000fe20005000000 */
[----:B------:R-:W-:-:S07]  /*0ba0*/  IMAD.MOV.U32 R5, RZ, RZ, R26 ;  /* 0x000000ffff057224 */ /* 0x000fce00078e001a */
.L_x_4:
[----:B------:R-:W-:-:S08]  /*0bb0*/  NOP ;  /* 0x0000000000007918 */ /* 0x000fd00000000000 */
[----:B------:R-:W0:Y:S02]  /*0bc0*/  USETMAXREG.TRY_ALLOC.CTAPOOL UP0, 0xe8 ;  /* 0x000000e8000079c8 */ /* 0x000e240008000600 */
[----:B0-----:R-:W-:-:S13]  /*0bd0*/  PLOP3.LUT P0, PT, PT, PT, UP0, 0x80, 0x0 ;  /* 0x000000000000781c */ /* 0x001fda0003f0f008 */
[----:B------:R-:W-:Y:S05]  /*0be0*/  @!P0 BRA `(.L_x_4) ;  /* 0xfffffffc00f08947 */ /* 0x000fea000383ffff */
[----:B------:R-:W-:Y:S01]  /*0bf0*/  ULDC.64 UR4, c[0x0][0x598] ;  /* 0x0001660000047ab9 */ /* 0x000fe20000000a00 */
[----:B------:R-:W-:Y:S01]  /*0c00*/  ULDC.64 UR16, c[0x0][0x208] ;  /* 0x0000820000107ab9 */ /* 0x000fe20000000a00 */
[----:B------:R-:W-:-:S04]  /*0c10*/  ISETP.NE.U32.AND P0, PT, RZ, UR4, PT ;  /* 0x00000004ff007c0c */ /* 0x000fc8000bf05070 */
[----:B------:R-:W-:-:S13]  /*0c20*/  ISETP.NE.AND.EX P0, PT, RZ, UR5, PT, P0 ;  /* 0x00000005ff007c0c */ /* 0x000fda000bf05300 */
[----:B------:R-:W-:Y:S05]  /*0c30*/  @!P0 BRA `(.L_x_7) ;  /* 0x00000000001c8947 */ /* 0x000fea0003800000 */
[----:B------:R-:W0:Y:S02]  /*0c40*/  LDC.64 R8, c[0x0][0x598] ;  /* 0x00016600ff087b82 */ /* 0x000e240000000a00 */
[----:B0-----:R-:W2:Y:S02]  /*0c50*/  LDG.E.64 R8, desc[UR16][R8.64] ;  /* 0x0000001008087981 */ /* 0x001ea4000c1e1b00 */
[----:B--2---:R-:W-:-:S04]  /*0c60*/  ISETP.NE.U32.AND P0, PT, R8, RZ, PT ;  /* 0x000000ff0800720c */ /* 0x004fc80003f05070 */
[----:B------:R-:W-:-:S13]  /*0c70*/  ISETP.NE.AND.EX P0, PT, R9, RZ, PT, P0 ;  /* 0x000000ff0900720c */ /* 0x000fda0003f05300 */
[----:B------:R-:W-:Y:S05]  /*0c80*/  @!P0 BRA `(.L_x_7) ;  /* 0x0000000000088947 */ /* 0x000fea0003800000 */
[----:B------:R0:W5:Y:S01]  /*0c90*/  LD.E R8, desc[UR16][R8.64] ;  /* 0x0000001008087980 */ /* 0x000162000c101900 */
[----:B------:R-:W-:Y:S05]  /*0ca0*/  BRA `(.L_x_8) ;  /* 0x0000000000207947 */ /* 0x000fea0003800000 */
.L_x_7:
[----:B------:R-:W-:Y:S02]  /*0cb0*/  ULDC.64 UR4, c[0x0][0x588] ;  /* 0x0001620000047ab9 */ /* 0x000fe40000000a00 */
[----:B------:R-:W-:-:S04]  /*0cc0*/  ISETP.NE.U32.AND P0, PT, RZ, UR4, PT ;  /* 0x00000004ff007c0c */ /* 0x000fc8000bf05070 */
[----:B------:R-:W-:-:S13]  /*0cd0*/  ISETP.NE.AND.EX P0, PT, RZ, UR5, PT, P0 ;  /* 0x00000005ff007c0c */ /* 0x000fda000bf05300 */
[----:B------:R-:W-:Y:S05]  /*0ce0*/  @!P0 BRA `(.L_x_9) ;  /* 0x00000000000c8947 */ /* 0x000fea0003800000 */
[----:B------:R-:W0:Y:S02]  /*0cf0*/  LDC.64 R8, c[0x0][0x588] ;  /* 0x00016200ff087b82 */ /* 0x000e240000000a00 */
[----:B0-----:R1:W5:Y:S01]  /*0d00*/  LDG.E R8, desc[UR16][R8.64] ;  /* 0x0000001008087981 */ /* 0x001362000c1e1900 */
[----:B------:R-:W-:Y:S05]  /*0d10*/  BRA `(.L_x_8) ;  /* 0x0000000000047947 */ /* 0x000fea0003800000 */
.L_x_9:
[----:B------:R-:W2:Y:S02]  /*0d20*/  LDC R8, c[0x0][0x580] ;  /* 0x00016000ff087b82 */ /* 0x000ea40000000800 */
.L_x_8:
[----:B------:R-:W-:Y:S02]  /*0d30*/  ULDC.64 UR4, c[0x0][0x5a0] ;  /* 0x0001680000047ab9 */ /* 0x000fe40000000a00 */
[----:B------:R-:W-:-:S04]  /*0d40*/  ISETP.NE.U32.AND P0, PT, RZ, UR4, PT ;  /* 0x00000004ff007c0c */ /* 0x000fc8000bf05070 */
[----:B------:R-:W-:-:S13]  /*0d50*/  ISETP.NE.AND.EX P0, PT, RZ, UR5, PT, P0 ;  /* 0x00000005ff007c0c */ /* 0x000fda000bf05300 */
[----:B------:R-:W-:Y:S05]  /*0d60*/  @!P0 BRA `(.L_x_10) ;  /* 0x00000000001c8947 */ /* 0x000fea0003800000 */
[----:B------:R-:W3:Y:S02]  /*0d70*/  LDC.64 R10, c[0x0][0x5a0] ;  /* 0x00016800ff0a7b82 */ /* 0x000ee40000000a00 */
[----:B---3--:R-:W3:Y:S02]  /*0d80*/  LDG.E.64 R10, desc[UR16][R10.64] ;  /* 0x000000100a0a7981 */ /* 0x008ee4000c1e1b00 */
[----:B---3--:R-:W-:-:S04]  /*0d90*/  ISETP.NE.U32.AND P0, PT, R10, RZ, PT ;  /* 0x000000ff0a00720c */ /* 0x008fc80003f05070 */
[----:B------:R-:W-:-:S13]  /*0da0*/  ISETP.NE.AND.EX P0, PT, R11, RZ, PT, P0 ;  /* 0x000000ff0b00720c */ /* 0x000fda0003f05300 */
[----:B------:R-:W-:Y:S05]  /*0db0*/  @!P0 BRA `(.L_x_10) ;  /* 0x0000000000088947 */ /* 0x000fea0003800000 */
[----:B01----:R0:W5:Y:S01]  /*0dc0*/  LD.E R9, desc[UR16][R10.64] ;  /* 0x000000100a097980 */ /* 0x003162000c101900 */
[----:B------:R-:W-:Y:S05]  /*0dd0*/  BRA `(.L_x_11) ;  /* 0x0000000000207947 */ /* 0x000fea0003800000 */
.L_x_10:
[----:B------:R-:W-:Y:S02]  /*0de0*/  ULDC.64 UR4, c[0x0][0x590] ;  /* 0x0001640000047ab9 */ /* 0x000fe40000000a00 */
[----:B------:R-:W-:-:S04]  /*0df0*/  ISETP.NE.U32.AND P0, PT, RZ, UR4, PT ;  /* 0x00000004ff007c0c */ /* 0x000fc8000bf05070 */
[----:B------:R-:W-:-:S13]  /*0e00*/  ISETP.NE.AND.EX P0, PT, RZ, UR5, PT, P0 ;  /* 0x00000005ff007c0c */ /* 0x000fda000bf05300 */
[----:B------:R-:W-:Y:S05]  /*0e10*/  @!P0 BRA `(.L_x_12) ;  /* 0x00000000000c8947 */ /* 0x000fea0003800000 */
[----:B------:R-:W0:Y:S02]  /*0e20*/  LDC.64 R10, c[0x0][0x590] ;  /* 0x00016400ff0a7b82 */ /* 0x000e240000000a00 */
[----:B01----:R1:W5:Y:S01]  /*0e30*/  LDG.E R9, desc[UR16][R10.64] ;  /* 0x000000100a097981 */ /* 0x003362000c1e1900 */
[----:B------:R-:W-:Y:S05]  /*0e40*/  BRA `(.L_x_11) ;  /* 0x0000000000047947 */ /* 0x000fea0003800000 */
.L_x_12:
[----:B01----:R-:W3:Y:S02]  /*0e50*/  LDC R9, c[0x0][0x584] ;  /* 0x00016100ff097b82 */ /* 0x003ee40000000800 */
.L_x_11:
[----:B------:R-:W-:-:S13]  /*0e60*/  LOP3.LUT P0, RZ, R12, 0xff, RZ, 0xc0, !PT ;  /* 0x000000ff0cff7812 */ /* 0x000fda000780c0ff */
[----:B------:R-:W-:Y:S05]  /*0e70*/  @!P0 EXIT ;  /* 0x000000000000894d */ /* 0x000fea0003800000 */
[----:B------:R-:W-:Y:S01]  /*0e80*/  ULDC UR4, c[0x0][0x28c] ;  /* 0x0000a30000047ab9 */ /* 0x000fe20000000800 */
[----:B------:R-:W-:Y:S01]  /*0e90*/  LOP3.LUT R138, R4, 0x1, RZ, 0xfc, !PT ;  /* 0x00000001048a7812 */ /* 0x000fe200078efcff */
[----:B------:R-:W-:-:S04]  /*0ea0*/  UIADD3 UR4, UR4, 0x7f, URZ ;  /* 0x0000007f04047890 */ /* 0x000fc8000fffe03f */
[----:B------:R-:W-:-:S04]  /*0eb0*/  USHF.R.S32.HI UR5, URZ, 0x1f, UR4 ;  /* 0x0000001f3f057899 */ /* 0x000fc80008011404 */
[----:B------:R-:W-:-:S03]  /*0ec0*/  ULEA.HI UR5, UR5, UR4, URZ, 0x7 ;  /* 0x0000000405057291 */ /* 0x000fc6000f8f383f */
[----:B------:R-:W-:Y:S01]  /*0ed0*/  UMOV UR4, URZ ;  /* 0x0000003f00047c82 */ /* 0x000fe20008000000 */
[----:B------:R-:W-:-:S03]  /*0ee0*/  USHF.R.S32.HI UR9, URZ, 0x7, UR5 ;  /* 0x000000073f097899 */ /* 0x000fc60008011405 */
[----:B------:R-:W-:-:S09]  /*0ef0*/  UMOV UR5, URZ ;  /* 0x0000003f00057c82 */ /* 0x000fd20008000000 */
.L_x_165:
[----:B01----:R-:W-:Y:S01]  /*0f00*/  LOP3.LUT R10, R0, 0x80, RZ, 0xc0, !PT ;  /* 0x00000080000a7812 */ /* 0x003fe200078ec0ff */
[----:B------:R-:W0:Y:S01]  /*0f10*/  S2UR UR13, SR_CgaCtaId ;  /* 0x00000000000d79c3 */ /* 0x000e220000008800 */
[----:B------:R-:W-:Y:S01]  /*0f20*/  UMOV UR12, 0x400 ;  /* 0x00000400000c7882 */ /* 0x000fe20000000000 */
[----:B------:R-:W-:Y:S01]  /*0f30*/  UMOV UR6, URZ ;  /* 0x0000003f00067c82 */ /* 0x000fe20008000000 */
[----:B------:R-:W-:Y:S01]  /*0f40*/  SHF.R.U32.HI R10, RZ, 0x7, R10 ;  /* 0x00000007ff0a7819 */ /* 0x000fe2000001160a */
[----:B------:R-:W-:Y:S01]  /*0f50*/  UMOV UR7, URZ ;  /* 0x0000003f00077c82 */ /* 0x000fe20008000000 */
[----:B------:R-:W-:Y:S01]  /*0f60*/  UMOV UR18, UR5 ;  /* 0x0000000500127c82 */ /* 0x000fe20008000000 */
[----:B------:R-:W-:Y:S02]  /*0f70*/  CS2R R14, SRZ ;  /* 0x00000000000e7805 */ /* 0x000fe4000001ff00 */
[----:B------:R-:W-:Y:S01]  /*0f80*/  CS2R R12, SRZ ;  /* 0x00000000000c7805 */ /* 0x000fe2000001ff00 */
[----:B------:R-:W1:Y:S01]  /*0f90*/  LDC R11, c[0x0][0x28c] ;  /* 0x0000a300ff0b7b82 */ /* 0x000e620000000800 */
[----:B------:R-:W4:Y:S01]  /*0fa0*/  SHFL.IDX PT, R10, R10, RZ, 0x1f ;  /* 0x00001fff0a0a7589 */ /* 0x000f2200000e0000 */
[----:B------:R-:W-:-:S02]  /*0fb0*/  CS2R R16, SRZ ;  /* 0x0000000000107805 */ /* 0x000fc4000001ff00 */
[----:B------:R-:W-:Y:S02]  /*0fc0*/  CS2R R18, SRZ ;  /* 0x0000000000127805 */ /* 0x000fe4000001ff00 */
[----:B------:R-:W-:Y:S02]  /*0fd0*/  CS2R R20, SRZ ;  /* 0x0000000000147805 */ /* 0x000fe4000001ff00 */
[----:B------:R-:W-:Y:S02]  /*0fe0*/  CS2R R22, SRZ ;  /* 0x0000000000167805 */ /* 0x000fe4000001ff00 */
[----:B------:R-:W-:Y:S02]  /*0ff0*/  CS2R R88, SRZ ;  /* 0x0000000000587805 */ /* 0x000fe4000001ff00 */
[----:B------:R-:W-:Y:S02]  /*1000*/  CS2R R90, SRZ ;  /* 0x00000000005a7805 */ /* 0x000fe4000001ff00 */
        /* <DEDUP_REMOVED lines=16> */
[----:B-1----:R-:W-:Y:S02]  /*1110*/  ISETP.GE.AND P0, PT, R11, 0x1, PT ;  /* 0x000000010b00780c */ /* 0x002fe40003f06270 */
[----:B------:R-:W-:Y:S02]  /*1120*/  CS2R R124, SRZ ;  /* 0x00000000007c7805 */ /* 0x000fe4000001ff00 */
[----:B----4-:R-:W-:-:S02]  /*1130*/  R2UR UR8, R10 ;  /* 0x000000000a0872ca */ /* 0x010fc400000e0000 */
[----:B------:R-:W-:Y:S02]  /*1140*/  CS2R R126, SRZ ;  /* 0x00000000007e7805 */ /* 0x000fe4000001ff00 */
[----:B------:R-:W-:Y:S02]  /*1150*/  CS2R R128, SRZ ;  /* 0x0000000000807805 */ /* 0x000fe4000001ff00 */
[----:B------:R-:W-:Y:S02]  /*1160*/  CS2R R130, SRZ ;  /* 0x0000000000827805 */ /* 0x000fe4000001ff00 */
[----:B------:R-:W-:Y:S02]  /*1170*/  CS2R R132, SRZ ;  /* 0x0000000000847805 */ /* 0x000fe4000001ff00 */
[----:B------:R-:W-:Y:S02]  /*1180*/  CS2R R134, SRZ ;  /* 0x0000000000867805 */ /* 0x000fe4000001ff00 */
[----:B------:R-:W-:Y:S01]  /*1190*/  CS2R R136, SRZ ;  /* 0x0000000000887805 */ /* 0x000fe2000001ff00 */
[----:B------:R-:W-:Y:S01]  /*11a0*/  IMAD.MOV.U32 R139, RZ, RZ, RZ ;  /* 0x000000ffff8b7224 */ /* 0x000fe200078e00ff */
[----:B------:R-:W-:Y:S01]  /*11b0*/  CS2R R24, SRZ ;  /* 0x0000000000187805 */ /* 0x000fe2000001ff00 */
[----:B------:R-:W-:Y:S01]  /*11c0*/  IMAD.MOV.U32 R141, RZ, RZ, RZ ;  /* 0x000000ffff8d7224 */ /* 0x000fe200078e00ff */
[----:B---3--:R-:W-:Y:S01]  /*11d0*/  CS2R R26, SRZ ;  /* 0x00000000001a7805 */ /* 0x008fe2000001ff00 */
[----:B------:R-:W-:Y:S01]  /*11e0*/  IMAD.U32 R142, RZ, RZ, UR4 ;  /* 0x00000004ff8e7e24 */ /* 0x000fe2000f8e00ff */
[----:B------:R-:W-:Y:S01]  /*11f0*/  CS2R R28, SRZ ;  /* 0x00000000001c7805 */ /* 0x000fe2000001ff00 */
[----:B------:R-:W-:Y:S01]  /*1200*/  ULEA.HI UR10, UR8, UR8, URZ, 0x1 ;  /* 0x00000008080a7291 */ /* 0x000fe2000f8f083f */
[----:B------:R-:W-:-:S02]  /*1210*/  CS2R R30, SRZ ;  /* 0x00000000001e7805 */ /* 0x000fc4000001ff00 */
[----:B------:R-:W-:Y:S02]  /*1220*/  CS2R R32, SRZ ;  /* 0x0000000000207805 */ /* 0x000fe4000001ff00 */
[----:B------:R-:W-:Y:S01]  /*1230*/  CS2R R34, SRZ ;  /* 0x0000000000227805 */ /* 0x000fe2000001ff00 */
[----:B------:R-:W-:Y:S01]  /*1240*/  ULOP3.LUT UR11, UR10, 0x7fffe, URZ, 0xc0, !UPT ;  /* 0x0007fffe0a0b7892 */ /* 0x000fe2000f8ec03f */
[----:B------:R-:W-:Y:S01]  /*1250*/  CS2R R36, SRZ ;  /* 0x0000000000247805 */ /* 0x000fe2000001ff00 */
[----:B0-----:R-:W-:Y:S01]  /*1260*/  ULEA UR10, UR13, UR12, 0x18 ;  /* 0x0000000c0d0a7291 */ /* 0x001fe2000f8ec03f */
[----:B------:R-:W-:Y:S01]  /*1270*/  CS2R R38, SRZ ;  /* 0x0000000000267805 */ /* 0x000fe2000001ff00 */
[----:B------:R-:W-:Y:S01]  /*1280*/  UIADD3 UR11, UR8, -UR11, URZ ;  /* 0x8000000b080b7290 */ /* 0x000fe2000fffe03f */
[----:B------:R-:W-:Y:S02]  /*1290*/  CS2R R40, SRZ ;  /* 0x0000000000287805 */ /* 0x000fe4000001ff00 */
[----:B------:R-:W-:Y:S01]  /*12a0*/  CS2R R42, SRZ ;  /* 0x00000000002a7805 */ /* 0x000fe2000001ff00 */
[----:B------:R-:W-:Y:S01]  /*12b0*/  UMOV UR8, URZ ;  /* 0x0000003f00087c82 */ /* 0x000fe20008000000 */
[----:B------:R-:W-:Y:S01]  /*12c0*/  ULEA UR11, UR11, UR10, 0xd ;  /* 0x0000000a0b0b7291 */ /* 0x000fe2000f8e683f */
[----:B------:R-:W-:-:S02]  /*12d0*/  CS2R R44, SRZ ;  /* 0x00000000002c7805 */ /* 0x000fc4000001ff00 */
[----:B------:R-:W-:Y:S02]  /*12e0*/  CS2R R46, SRZ ;  /* 0x00000000002e7805 */ /* 0x000fe4000001ff00 */
[----:B------:R-:W-:Y:S01]  /*12f0*/  CS2R R48, SRZ ;  /* 0x0000000000307805 */ /* 0x000fe2000001ff00 */
[----:B------:R-:W-:Y:S01]  /*1300*/  UIADD3 UR11, UR11, 0x100, URZ ;  /* 0x000001000b0b7890 */ /* 0x000fe2000fffe03f */
[----:B------:R-:W-:Y:S02]  /*1310*/  CS2R R50, SRZ ;  /* 0x0000000000327805 */ /* 0x000fe4000001ff00 */
[----:B------:R-:W-:Y:S02]  /*1320*/  CS2R R52, SRZ ;  /* 0x0000000000347805 */ /* 0x000fe4000001ff00 */
[----:B------:R-:W-:Y:S01]  /*1330*/  CS2R R54, SRZ ;  /* 0x0000000000367805 */ /* 0x000fe2000001ff00 */
[----:B------:R-:W-:Y:S01]  /*1340*/  USHF.R.U32.HI UR11, URZ, 0x4, UR11 ;  /* 0x000000043f0b7899 */ /* 0x000fe2000801160b */
[----:B------:R-:W-:-:S02]  /*1350*/  CS2R R56, SRZ ;  /* 0x0000000000387805 */ /* 0x000fc4000001ff00 */
[----:B------:R-:W-:Y:S02]  /*1360*/  CS2R R58, SRZ ;  /* 0x00000000003a7805 */ /* 0x000fe4000001ff00 */
[----:B------:R-:W-:Y:S01]  /*1370*/  CS2R R60, SRZ ;  /* 0x00000000003c7805 */ /* 0x000fe2000001ff00 */
[----:B------:R-:W-:Y:S01]  /*1380*/  ULOP3.LUT UR11, UR11, 0x3fff, URZ, 0xc0, !UPT ;  /* 0x00003fff0b0b7892 */ /* 0x000fe2000f8ec03f */
        /* <DEDUP_REMOVED lines=12> */
[----:B------:R-:W-:Y:S01]  /*1450*/  CS2R R86, SRZ ;  /* 0x0000000000567805 */ /* 0x000fe2000001ff00 */
[----:B------:R-:W-:Y:S06]  /*1460*/  @!P0 BRA `(.L_x_13) ;  /* 0x0000000800608947 */ /* 0x000fec0003800000 */
[----:B------:R-:W-:-:S13]  /*1470*/  ISETP.NE.AND P1, PT, R138, 0x3, PT ;  /* 0x000000038a00780c */ /* 0x000fda0003f25270 */
[----:B------:R-:W-:Y:S05]  /*1480*/  @!P1 BRA `(.L_x_14) ;  /* 0x0000000000049947 */ /* 0x000fea0003800000 */
[----:B------:R-:W-:Y:S01]  /*1490*/  BPT.TRAP 0x1 ;  /* 0x000000040000795c */ /* 0x000fe20000300000 */
.L_x_14:
[----:B------:R-:W-:Y:S01]  /*14a0*/  ULEA UR6, UR5, UR10, 0x3 ;  /* 0x0000000a05067291 */ /* 0x000fe2000f8e183f */
[----:B------:R-:W-:-:S05]  /*14b0*/  IMAD.U32 R10, RZ, RZ, UR4 ;  /* 0x00000004ff0a7e24 */ /* 0x000fca000f8e00ff */
[----:B------:R-:W-:-:S04]  /*14c0*/  SHF.L.U32 R10, R10, 0x1f, RZ ;  /* 0x0000001f0a0a7819 */ /* 0x000fc800000006ff */
[----:B------:R0:W1:Y:S01]  /*14d0*/  SYNCS.PHASECHK.TRANS64.TRYWAIT P0, [UR6], R10 ;  /* 0x0000000aff0075a7 */ /* 0x0000620008000146 */
[----:B------:R-:W-:Y:S05]  /*14e0*/  @!P1 BRA `(.L_x_15) ;  /* 0x0000000000049947 */ /* 0x000fea0003800000 */
[----:B------:R-:W-:Y:S01]  /*14f0*/  BPT.TRAP 0x1 ;  /* 0x000000040000795c */ /* 0x000fe20000300000 */
.L_x_15:
[----:B-1----:R-:W-:Y:S05]  /*1500*/  @P0 BRA `(.L_x_16) ;  /* 0x0000000000080947 */ /* 0x002fea0003800000 */
[----:B------:R-:W1:Y:S02]  /*1510*/  SYNCS.PHASECHK.TRANS64.TRYWAIT P0, [UR6], R10 ;  /* 0x0000000aff0075a7 */ /* 0x000e640008000146 */
[----:B-1----:R-:W-:Y:S05]  /*1520*/  @!P0 BRA `(.L_x_17) ;  /* 0x0000007c00388947 */ /* 0x002fea0003800000 */
.L_x_16:
[----:B------:R-:W-:Y:S01]  /*1530*/  UIADD3 UR6, UR10, 0xc100, URZ ;  /* 0x0000c1000a067890 */ /* 0x000fe2000fffe03f */
[----:B------:R-:W-:Y:S01]  /*1540*/  WARPGROUP.ARRIVE ;  /* 0x00000000000079c5 */ /* 0x000fe20000000000 */
[----:B------:R-:W-:Y:S01]  /*1550*/  ULOP3.LUT UR8, UR11, 0x10000, URZ, 0xfc, !UPT ;  /* 0x000100000b087892 */ /* 0x000fe2000f8efc3f */
[----:B------:R-:W-:Y:S01]  /*1560*/  CS2R R14, SRZ ;  /* 0x00000000000e7805 */ /* 0x000fe2000001ff00 */
[----:B------:R-:W-:Y:S01]  /*1570*/  USHF.R.U32.HI UR6, URZ, 0x4, UR6 ;  /* 0x000000043f067899 */ /* 0x000fe20008011606 */
[----:B------:R-:W-:Y:S01]  /*1580*/  CS2R R12, SRZ ;  /* 0x00000000000c7805 */ /* 0x000fe2000001ff00 */
[----:B------:R-:W-:Y:S01]  /*1590*/  UMOV UR13, 0x40000040 ;  /* 0x40000040000d7882 */ /* 0x000fe20000000000 */
[----:B------:R-:W-:Y:S01]  /*15a0*/  UMOV UR15, 0x40000040 ;  /* 0x40000040000f7882 */ /* 0x000fe20000000000 */
[----:B------:R-:W-:Y:S01]  /*15b0*/  ULOP3.LUT UR6, UR6, 0x3fff, URZ, 0xc0, !UPT ;  /* 0x00003fff06067892 */ /* 0x000fe2000f8ec03f */
[----:B------:R-:W-:Y:S02]  /*15c0*/  CS2R R16, SRZ ;  /* 0x0000000000107805 */ /* 0x000fe4000001ff00 */
[----:B------:R-:W-:-:S02]  /*15d0*/  CS2R R18, SRZ ;  /* 0x0000000000127805 */ /* 0x000fc4000001ff00 */
[----:B------:R-:W-:Y:S01]  /*15e0*/  CS2R R20, SRZ ;  /* 0x0000000000147805 */ /* 0x000fe2000001ff00 */
[----:B------:R-:W-:Y:S01]  /*15f0*/  ULOP3.LUT UR7, UR6, 0x10000, URZ, 0xfc, !UPT ;  /* 0x0001000006077892 */ /* 0x000fe2000f8efc3f */
[----:B------:R-:W-:Y:S01]  /*1600*/  CS2R R22, SRZ ;  /* 0x0000000000167805 */ /* 0x000fe2000001ff00 */
[----:B------:R-:W-:Y:S01]  /*1610*/  ULEA UR6, UR5, UR8, 0xa ;  /* 0x0000000805067291 */ /* 0x000fe2000f8e503f */
[----:B------:R-:W-:Y:S01]  /*1620*/  CS2R R88, SRZ ;  /* 0x0000000000587805 */ /* 0x000fe2000001ff00 */
[----:B------:R-:W-:Y:S01]  /*1630*/  ULEA UR7, UR5, UR7, 0xa ;  /* 0x0000000705077291 */ /* 0x000fe2000f8e503f */
[----:B------:R-:W-:Y:S02]  /*1640*/  CS2R R90, SRZ ;  /* 0x00000000005a7805 */ /* 0x000fe4000001ff00 */
[----:B------:R-:W-:Y:S02]  /*1650*/  CS2R R92, SRZ ;  /* 0x00000000005c7805 */ /* 0x000fe4000001ff00 */
[----:B------:R-:W-:-:S02]  /*1660*/  CS2R R94, SRZ ;  /* 0x00000000005e7805 */ /* 0x000fc4000001ff00 */
[----:B------:R-:W-:Y:S01]  /*1670*/  CS2R R96, SRZ ;  /* 0x0000000000607805 */ /* 0x000fe2000001ff00 */
[----:B------:R-:W-:Y:S01]  /*1680*/  UMOV UR12, UR6 ;  /* 0x00000006000c7c82 */ /* 0x000fe20008000000 */
[----:B------:R-:W-:Y:S01]  /*1690*/  CS2R R98, SRZ ;  /* 0x0000000000627805 */ /* 0x000fe2000001ff00 */
[----:B------:R-:W-:Y:S01]  /*16a0*/  UMOV UR14, UR7 ;  /* 0x00000007000e7c82 */ /* 0x000fe20008000000 */
[----:B------:R-:W-:Y:S01]  /*16b0*/  CS2R R100, SRZ ;  /* 0x0000000000647805 */ /* 0x000fe2000001ff00 */
[----:B------:R-:W-:Y:S01]  /*16c0*/  QGMMA.64x128x32.F32.E5M2.E5M2 R24, gdesc[UR12], RZ, !UPT ;  /* 0x01e000000c1879f3 */ /* 0x000fe2000c7038ff */
[----:B------:R-:W-:Y:S01]  /*16d0*/  UIADD3 UR12, UR6, 0x2, URZ ;  /* 0x00000002060c7890 */ /* 0x000fe2000fffe03f */
[----:B------:R-:W-:Y:S01]  /*16e0*/  CS2R R102, SRZ ;  /* 0x0000000000667805 */ /* 0x000fe2000001ff00 */
[----:B------:R-:W-:Y:S01]  /*16f0*/  UIADD3 UR14, UR7, 0x2, URZ ;  /* 0x00000002070e7890 */ /* 0x000fe2000fffe03f */
[----:B------:R-:W-:Y:S01]  /*1700*/  CS2R R104, SRZ ;  /* 0x0000000000687805 */ /* 0x000fe2000001ff00 */
[----:B------:R-:W-:Y:S01]  /*1710*/  UMOV UR13, 0x40000040 ;  /* 0x40000040000d7882 */ /* 0x000fe20000000000 */
[----:B------:R-:W-:Y:S01]  /*1720*/  UMOV UR15, 0x40000040 ;  /* 0x40000040000f7882 */ /* 0x000fe20000000000 */
        /* <DEDUP_REMOVED lines=16> */
[----:B------:R-:W-:Y:S02]  /*1830*/  IMAD.MOV.U32 R139, RZ, RZ, RZ ;  /* 0x000000ffff8b7224 */ /* 0x000fe400078e00ff */
[----:B------:R-:W-:Y:S01]  /*1840*/  IMAD.MOV.U32 R141, RZ, RZ, RZ ;  /* 0x000000ffff8d7224 */ /* 0x000fe200078e00ff */
[----:B------:R-:W-:Y:S01]  /*1850*/  QGMMA.64x128x32.F32.E5M2.E5M2 R24, gdesc[UR12], R24 ;  /* 0x01e000000c1879f3 */ /* 0x000fe20008703818 */
[----:B------:R-:W-:Y:S02]  /*1860*/  UIADD3 UR12, UR6, 0x4, URZ ;  /* 0x00000004060c7890 */ /* 0x000fe4000fffe03f */
[----:B------:R-:W-:Y:S01]  /*1870*/  UIADD3 UR14, UR7, 0x4, URZ ;  /* 0x00000004070e7890 */ /* 0x000fe2000fffe03f */
[----:B------:R-:W-:Y:S01]  /*1880*/  UMOV UR13, 0x40000040 ;  /* 0x40000040000d7882 */ /* 0x000fe20000000000 */
[----:B------:R-:W-:-:S07]  /*1890*/  UMOV UR15, 0x40000040 ;  /* 0x40000040000f7882 */ /* 0x000fce0000000000 */
[----:B------:R-:W-:Y:S01]  /*18a0*/  QGMMA.64x128x32.F32.E5M2.E5M2 R24, gdesc[UR12], R24 ;  /* 0x01e000000c1879f3 */ /* 0x000fe20008703818 */
[----:B------:R-:W-:Y:S02]  /*18b0*/  UIADD3 UR14, UR7, 0x6, URZ ;  /* 0x00000006070e7890 */ /* 0x000fe4000fffe03f */
[----:B------:R-:W-:Y:S01]  /*18c0*/  UIADD3 UR12, UR6, 0x6, URZ ;  /* 0x00000006060c7890 */ /* 0x000fe2000fffe03f */
[----:B------:R-:W-:Y:S01]  /*18d0*/  ULDC UR7, c[0x0][0x50c] ;  /* 0x0001430000077ab9 */ /* 0x000fe20000000800 */
[----:B------:R-:W-:Y:S01]  /*18e0*/  UMOV UR13, 0x40000040 ;  /* 0x40000040000d7882 */ /* 0x000fe20000000000 */
[----:B------:R-:W-:Y:S01]  /*18f0*/  UISETP.NE.AND UP0, UPT, UR7, 0x4, UPT ;  /* 0x000000040700788c */ /* 0x000fe2000bf05270 */
[----:B------:R-:W-:Y:S01]  /*1900*/  UMOV UR15, 0x40000040 ;  /* 0x40000040000f7882 */ /* 0x000fe20000000000 */
[----:B------:R-:W-:Y:S02]  /*1910*/  UMOV UR6, 0x4 ;  /* 0x0000000400067882 */ /* 0x000fe40000000000 */
[----:B------:R-:W-:-:S06]  /*1920*/  USEL UR7, URZ, 0x1, UP0 ;  /* 0x000000013f077887 */ /* 0x000fcc0008000000 */
[----:B------:R-:W-:Y:S01]  /*1930*/  ISETP.NE.AND P0, PT, RZ, UR7, PT ;  /* 0x00000007ff007c0c */ /* 0x000fe2000bf05270 */
[----:B------:R-:W-:-:S12]  /*1940*/  QGMMA.64x128x32.F32.E5M2.E5M2 R24, gdesc[UR12], R24, gsb0 ;  /* 0x01e000000c1879f3 */ /* 0x000fd80008003818 */
[----:B------:R-:W-:Y:S05]  /*1950*/  @!P0 BRA `(.L_x_18) ;  /* 0x0000000400088947 */ /* 0x000fea0003800000 */
[----:B------:R-:W-:Y:S02]  /*1960*/  WARPGROUP.DEPBAR.LE gsb0, 0x0 ;  /* 0x00008000000079c5 */ /* 0x000fe40000010000 */
[----:B------:R-:W-:-:S01]  /*1970*/  FADD R141, RZ, R24 ;  /* 0x00000018ff8d7221 */ /* 0x000fc20000000000 */
[----:B------:R-:W-:Y:S01]  /*1980*/  FADD R136, RZ, R25 ;  /* 0x00000019ff887221 */ /* 0x000fe20000000000 */
        /* <DEDUP_REMOVED lines=62> */
[----:B------:R-:W-:-:S06]  /*1d70*/  UMOV UR6, URZ ;  /* 0x0000003f00067c82 */ /* 0x000fcc0008000000 */
.L_x_18:
[----:B------:R-:W-:-:S04]  /*1d80*/  UIADD3 UR18, UR5, 0x1, URZ ;  /* 0x0000000105127890 */ /* 0x000fc8000fffe03f */
[----:B------:R-:W-:-:S04]  /*1d90*/  UISETP.NE.AND UP0, UPT, UR18, 0x3, UPT ;  /* 0x000000031200788c */ /* 0x000fc8000bf05270 */
[----:B------:R-:W-:Y:S02]  /*1da0*/  USEL UR8, URZ, 0x1, UP0 ;  /* 0x000000013f087887 */ /* 0x000fe40008000000 */
[----:B------:R-:W-:Y:S02]  /*1db0*/  USEL UR18, UR18, URZ, UP0 ;  /* 0x0000003f12127287 */ /* 0x000fe40008000000 */
[----:B------:R-:W-:-:S06]  /*1dc0*/  ULOP3.LUT UR8, UR4, UR8, URZ, 0x3c, !UPT ;  /* 0x0000000804087292 */ /* 0x000fcc000f8e3c3f */
[----:B------:R-:W-:Y:S01]  /*1dd0*/  IMAD.U32 R142, RZ, RZ, UR8 ;  /* 0x00000008ff8e7e24 */ /* 0x000fe2000f8e00ff */
[----:B------:R-:W-:-:S06]  /*1de0*/  UMOV UR8, 0x1 ;  /* 0x0000000100087882 */ /* 0x000fcc0000000000 */
.L_x_13:
[----:B------:R-:W-:-:S04]  /*1df0*/  UISETP.LT.AND UP0, UPT, UR9, 0x1, UPT ;  /* 0x000000010900788c */ /* 0x000fc8000bf01270 */
[----:B------:R-:W-:-:S04]  /*1e00*/  USEL UR12, UR9, 0x1, UP0 ;  /* 0x00000001090c7887 */ /* 0x000fc80008000000 */
[----:B------:R-:W-:-:S04]  /*1e10*/  UIADD3 UR12, UR9, -UR12, URZ ;  /* 0x8000000c090c7290 */ /* 0x000fc8000fffe03f */
[----:B------:R-:W-:-:S06]  /*1e20*/  UISETP.GE.AND UP0, UPT, UR12, 0x1, UPT ;  /* 0x000000010c00788c */ /* 0x000fcc000bf06270 */
[----:B------:R-:W-:-:S13]  /*1e30*/  PLOP3.LUT P0, PT, PT, PT, UP0, 0x80, 0x0 ;  /* 0x000000000000781c */ /* 0x000fda0003f0f008 */
[----:B------:R-:W-:Y:S05]  /*1e40*/  @!P0 BRA `(.L_x_19) ;  /* 0x0000000800348947 */ /* 0x000fea0003800000 */
[----:B01----:R-:W-:Y:S01]  /*1e50*/  IMAD.U32 R10, RZ, RZ, UR12 ;  /* 0x0000000cff0a7e24 */ /* 0x003fe2000f8e00ff */
[----:B------:R-:W-:Y:S01]  /*1e60*/  UMOV UR19, UR5 ;  /* 0x0000000500137c82 */ /* 0x000fe20008000000 */
[----:B------:R-:W-:-:S05]  /*1e70*/  ULDC UR20, c[0x0][0x50c] ;  /* 0x0001430000147ab9 */ /* 0x000fca0000000800 */
.L_x_27:
[----:B------:R-:W-:-:S13]  /*1e80*/  ISETP.NE.AND P1, PT, R138, 0x3, PT ;  /* 0x000000038a00780c */ /* 0x000fda0003f25270 */
[----:B01----:R-:W-:Y:S05]  /*1e90*/  @!P1 BRA `(.L_x_20) ;  /* 0x0000000000049947 */ /* 0x003fea0003800000 */
[----:B------:R-:W-:Y:S01]  /*1ea0*/  BPT.TRAP 0x1 ;  /* 0x000000040000795c */ /* 0x000fe20000300000 */
.L_x_20:
[----:B------:R-:W0:Y:S01]  /*1eb0*/  S2UR UR12, SR_CgaCtaId ;  /* 0x00000000000c79c3 */ /* 0x000e220000008800 */
[----:B------:R-:W-:Y:S01]  /*1ec0*/  UMOV UR10, 0x400 ;  /* 0x00000400000a7882 */ /* 0x000fe20000000000 */
[----:B------:R-:W-:Y:S01]  /*1ed0*/  SHF.L.U32 R11, R142, 0x1f, RZ ;  /* 0x0000001f8e0b7819 */ /* 0x000fe200000006ff */
[----:B0-----:R-:W-:-:S04]  /*1ee0*/  ULEA UR10, UR12, UR10, 0x18 ;  /* 0x0000000a0c0a7291 */ /* 0x001fc8000f8ec03f */
[----:B------:R-:W-:-:S09]  /*1ef0*/  ULEA UR12, UR18, UR10, 0x3 ;  /* 0x0000000a120c7291 */ /* 0x000fd2000f8e183f */
[----:B------:R0:W1:Y:S01]  /*1f00*/  SYNCS.PHASECHK.TRANS64.TRYWAIT P0, [UR12], R11 ;  /* 0x0000000bff0075a7 */ /* 0x000062000800014c */
[----:B------:R-:W-:Y:S05]  /*1f10*/  @!P1 BRA `(.L_x_21) ;  /* 0x0000000000049947 */ /* 0x000fea0003800000 */
[----:B------:R-:W-:Y:S01]  /*1f20*/  BPT.TRAP 0x1 ;  /* 0x000000040000795c */ /* 0x000fe20000300000 */
.L_x_21:
[----:B-1----:R-:W-:Y:S05]  /*1f30*/  @P0 BRA `(.L_x_22) ;  /* 0x0000000000080947 */ /* 0x002fea0003800000 */
[----:B------:R-:W1:Y:S02]  /*1f40*/  SYNCS.PHASECHK.TRANS64.TRYWAIT P0, [UR12], R11 ;  /* 0x0000000bff0075a7 */ /* 0x000e64000800014c */
[----:B-1----:R-:W-:Y:S05]  /*1f50*/  @!P0 BRA `(.L_x_23) ;  /* 0x0000007000c48947 */ /* 0x002fea0003800000 */
.L_x_22:
[----:B------:R-:W-:Y:S01]  /*1f60*/  UIADD3 UR12, UR10, 0xc100, URZ ;  /* 0x0000c1000a0c7890 */ /* 0x000fe2000fffe03f */
[----:B------:R-:W-:Y:S01]  /*1f70*/  WARPGROUP.ARRIVE ;  /* 0x00000000000079c5 */ /* 0x000fe20000000000 */
[----:B------:R-:W-:Y:S02]  /*1f80*/  UISETP.NE.AND UP0, UPT, UR7, URZ, UPT ;  /* 0x0000003f0700728c */ /* 0x000fe4000bf05270 */
[----:B------:R-:W-:Y:S02]  /*1f90*/  USHF.R.U32.HI UR12, URZ, 0x4, UR12 ;  /* 0x000000043f0c7899 */ /* 0x000fe4000801160c */
[----:B------:R-:W-:Y:S02]  /*1fa0*/  USEL UR8, UR8, URZ, !UP0 ;  /* 0x0000003f08087287 */ /* 0x000fe4000c000000 */
[----:B------:R-:W-:Y:S02]  /*1fb0*/  ULOP3.LUT UR12, UR12, 0x3fff, URZ, 0xc0, !UPT ;  /* 0x00003fff0c0c7892 */ /* 0x000fe4000f8ec03f */
[----:B------:R-:W-:-:S02]  /*1fc0*/  UISETP.NE.U32.AND UP0, UPT, UR8, URZ, UPT ;  /* 0x0000003f0800728c */ /* 0x000fc4000bf05070 */
[----:B------:R-:W-:Y:S02]  /*1fd0*/  ULOP3.LUT UR7, UR11, 0x10000, URZ, 0xfc, !UPT ;  /* 0x000100000b077892 */ /* 0x000fe4000f8efc3f */
[----:B------:R-:W-:Y:S02]  /*1fe0*/  ULOP3.LUT UR8, UR12, 0x10000, URZ, 0xfc, !UPT ;  /* 0x000100000c087892 */ /* 0x000fe4000f8efc3f */
[----:B------:R-:W-:Y:S02]  /*1ff0*/  ULEA UR7, UR18, UR7, 0xa ;  /* 0x0000000712077291 */ /* 0x000fe4000f8e503f */
[----:B------:R-:W-:Y:S01]  /*2000*/  ULEA UR8, UR18, UR8, 0xa ;  /* 0x0000000812087291 */ /* 0x000fe2000f8e503f */
[----:B------:R-:W-:Y:S01]  /*2010*/  UMOV UR13, 0x40000040 ;  /* 0x40000040000d7882 */ /* 0x000fe20000000000 */
[----:B------:R-:W-:Y:S01]  /*2020*/  UMOV UR15, 0x40000040 ;  /* 0x40000040000f7882 */ /* 0x000fe20000000000 */
[----:B------:R-:W-:Y:S02]  /*2030*/  UIADD3 UR6, UR6, 0x4, URZ ;  /* 0x0000000406067890 */ /* 0x000fe4000fffe03f */
[----:B------:R-:W-:-:S02]  /*2040*/  UMOV UR12, UR7 ;  /* 0x00000007000c7c82 */ /* 0x000fc40008000000 */
[----:B------:R-:W-:Y:S02]  /*2050*/  UMOV UR14, UR8 ;  /* 0x00000008000e7c82 */ /* 0x000fe40008000000 */
[----:B------:R-:W-:Y:S01]  /*2060*/  QGMMA.64x128x32.F32.E5M2.E5M2 R24, gdesc[UR12], R24, UP0 ;  /* 0x01e000000c1879f3 */ /* 0x000fe2000bf03818 */
[----:B------:R-:W-:Y:S02]  /*2070*/  UIADD3 UR12, UR7, 0x2, URZ ;  /* 0x00000002070c7890 */ /* 0x000fe4000fffe03f */
[----:B------:R-:W-:Y:S01]  /*2080*/  UIADD3 UR14, UR8, 0x2, URZ ;  /* 0x00000002080e7890 */ /* 0x000fe2000fffe03f */
[----:B------:R-:W-:Y:S01]  /*2090*/  UMOV UR13, 0x40000040 ;  /* 0x40000040000d7882 */ /* 0x000fe20000000000 */
[----:B------:R-:W-:Y:S01]  /*20a0*/  UMOV UR15, 0x40000040 ;  /* 0x40000040000f7882 */ /* 0x000fe20000000000 */
[----:B------:R-:W-:-:S06]  /*20b0*/  UISETP.NE.AND UP0, UPT, UR6, UR20, UPT ;  /* 0x000000140600728c */ /* 0x000fcc000bf05270 */
        /* <DEDUP_REMOVED lines=8> */
[----:B------:R-:W-:Y:S01]  /*2140*/  UMOV UR13, 0x40000040 ;  /* 0x40000040000d7882 */ /* 0x000fe20000000000 */
[----:B------:R-:W-:Y:S01]  /*2150*/  UMOV UR15, 0x40000040 ;  /* 0x40000040000f7882 */ /* 0x000fe20000000000 */
[----:B------:R-:W-:-:S06]  /*2160*/  USEL UR7, URZ, 0x1, UP0 ;  /* 0x000000013f077887 */ /* 0x000fcc0008000000 */
[----:B------:R-:W-:Y:S01]  /*2170*/  ISETP.NE.AND P0, PT, RZ, UR7, PT ;  /* 0x00000007ff007c0c */ /* 0x000fe2000bf05270 */
[----:B------:R-:W-:Y:S03]  /*2180*/  QGMMA.64x128x32.F32.E5M2.E5M2 R24, gdesc[UR12], R24, gsb0 ;  /* 0x01e000000c1879f3 */ /* 0x000fe60008003818 */
[----:B------:R-:W-:-:S09]  /*2190*/  WARPGROUP.DEPBAR.LE gsb0, 0x1 ;  /* 0x00008000000079c5 */ /* 0x000fd20000010100 */
[----:B------:R-:W-:Y:S05]  /*21a0*/  @!P0 BRA `(.L_x_24) ;  /* 0x0000000400088947 */ /* 0x000fea0003800000 */
[----:B------:R-:W-:Y:S02]  /*21b0*/  WARPGROUP.DEPBAR.LE gsb0, 0x0 ;  /* 0x00008000000079c5 */ /* 0x000fe40000010000 */
[----:B------:R-:W-:-:S01]  /*21c0*/  FADD R141, R24, R141 ;  /* 0x0000008d188d7221 */ /* 0x000fc20000000000 */
[----:B------:R-:W-:Y:S01]  /*21d0*/  FADD R136, R25, R136 ;  /* 0x0000008819887221 */ /* 0x000fe20000000000 */
        /* <DEDUP_REMOVED lines=62> */
[----:B------:R-:W-:-:S06]  /*25c0*/  UMOV UR6, URZ ;  /* 0x0000003f00067c82 */ /* 0x000fcc0008000000 */
.L_x_24:
[----:B------:R-:W-:Y:S05]  /*25d0*/  @!P1 BRA `(.L_x_25) ;  /* 0x0000000000049947 */ /* 0x000fea0003800000 */
[----:B------:R-:W-:Y:S01]  /*25e0*/  BPT.TRAP 0x1 ;  /* 0x000000040000795c */ /* 0x000fe20000300000 */
.L_x_25:
[----:B------:R-:W-:Y:S01]  /*25f0*/  ULEA UR8, UR19, UR10, 0x3 ;  /* 0x0000000a13087291 */ /* 0x000fe2000f8e183f */
[----:B------:R-:W-:-:S03]  /*2600*/  ISETP.GT.U32.AND P0, PT, R4, 0x1, PT ;  /* 0x000000010400780c */ /* 0x000fc60003f04070 */
[----:B------:R-:W-:-:S04]  /*2610*/  UIADD3 UR8, UR8, 0x18, URZ ;  /* 0x0000001808087890 */ /* 0x000fc8000fffe03f */
[----:B------:R-:W-:-:S09]  /*2620*/  UPRMT UR8, URZ, 0x654, UR8 ;  /* 0x000006543f087896 */ /* 0x000fd20008000008 */
[----:B------:R-:W-:Y:S01]  /*2630*/  SYNCS.ARRIVE.TRANS64.RED.A1T0 RZ, [UR8], RZ ;  /* 0x000000ffffff79a7 */ /* 0x000fe20008100408 */
[----:B------:R-:W-:Y:S05]  /*2640*/  @P0 BRA `(.L_x_26) ;  /* 0x0000000000040947 */ /* 0x000fea0003800000 */
[----:B------:R-:W-:Y:S01]  /*2650*/  BPT.TRAP 0x1 ;  /* 0x000000040000795c */ /* 0x000fe20000300000 */
.L_x_26:
[----:B------:R-:W-:Y:S01]  /*2660*/  UIADD3 UR18, UR18, 0x1, URZ ;  /* 0x0000000112127890 */ /* 0x000fe2000fffe03f */
[C---:B------:R-:W-:Y:S01]  /*2670*/  ISETP.GT.AND P0, PT, R10.reuse, 0x1, PT ;  /* 0x000000010a00780c */ /* 0x040fe20003f04270 */
[----:B------:R-:W-:Y:S01]  /*2680*/  UIADD3 UR19, UR19, 0x1, URZ ;  /* 0x0000000113137890 */ /* 0x000fe2000fffe03f */
[----:B------:R-:W-:Y:S01]  /*2690*/  VIADD R10, R10, 0xffffffff ;  /* 0xffffffff0a0a7836 */ /* 0x000fe20000000000 */
[----:B------:R-:W-:Y:S02]  /*26a0*/  UISETP.NE.AND UP0, UPT, UR18, 0x3, UPT ;  /* 0x000000031200788c */ /* 0x000fe4000bf05270 */
[----:B------:R-:W-:Y:S02]  /*26b0*/  UISETP.NE.AND UP1, UPT, UR19, 0x3, UPT ;  /* 0x000000031300788c */ /* 0x000fe4000bf25270 */
[----:B------:R-:W-:Y:S02]  /*26c0*/  USEL UR8, URZ, 0x1, UP0 ;  /* 0x000000013f087887 */ /* 0x000fe40008000000 */
[----:B------:R-:W-:-:S02]  /*26d0*/  USEL UR18, UR18, URZ, UP0 ;  /* 0x0000003f12127287 */ /* 0x000fc40008000000 */
[----:B------:R-:W-:Y:S02]  /*26e0*/  USEL UR19, UR19, URZ, UP1 ;  /* 0x0000003f13137287 */ /* 0x000fe40008800000 */
[----:B------:R-:W-:Y:S01]  /*26f0*/  LOP3.LUT R142, R142, UR8, RZ, 0x3c, !PT ;  /* 0x000000088e8e7c12 */ /* 0x000fe2000f8e3cff */
[----:B------:R-:W-:Y:S01]  /*2700*/  UMOV UR8, 0x1 ;  /* 0x0000000100087882 */ /* 0x000fe20000000000 */
[----:B------:R-:W-:Y:S08]  /*2710*/  @P0 BRA `(.L_x_27) ;  /* 0xfffffff400d80947 */ /* 0x000ff0000383ffff */
.L_x_19:
[----:B------:R-:W-:Y:S01]  /*2720*/  UISETP.NE.AND UP0, UPT, UR6, URZ, UPT ;  /* 0x0000003f0600728c */ /* 0x000fe2000bf05270 */
[----:B01----:R-:W0:Y:S03]  /*2730*/  LDC R10, c[0x0][0x28c] ;  /* 0x0000a300ff0a7b82 */ /* 0x003e260000000800 */
[----:B------:R-:W-:-:S06]  /*2740*/  USEL UR6, URZ, 0x1, !UP0 ;  /* 0x000000013f067887 */ /* 0x000fcc000c000000 */
[----:B------:R-:W-:Y:S02]  /*2750*/  ISETP.NE.AND P0, PT, RZ, UR6, PT ;  /* 0x00000006ff007c0c */ /* 0x000fe4000bf05270 */
[----:B0-----:R-:W-:-:S11]  /*2760*/  ISETP.GE.AND P1, PT, R10, 0x1, PT ;  /* 0x000000010a00780c */ /* 0x001fd60003f26270 */
[----:B------:R-:W-:Y:S05]  /*2770*/  @!P0 BRA `(.L_x_28) ;  /* 0x0000000400048947 */ /* 0x000fea0003800000 */
[----:B------:R-:W-:Y:S02]  /*2780*/  WARPGROUP.DEPBAR.LE gsb0, 0x0 ;  /* 0x00008000000079c5 */ /* 0x000fe40000010000 */
[----:B------:R-:W-:Y:S01]  /*2790*/  FADD R141, R24, R141 ;  /* 0x0000008d188d7221 */ /* 0x000fe20000000000 */
        /* <DEDUP_REMOVED lines=62> */
[----:B------:R-:W-:-:S07]  /*2b80*/  FADD R14, R14, R87 ;  /* 0x000000570e0e7221 */ /* 0x000fce0000000000 */
.L_x_28:
[----:B------:R-:W-:Y:S02]  /*2b90*/  WARPGROUP.DEPBAR.LE gsb0, 0x0 ;  /* 0x00008000000079c5 */ /* 0x000fe40000010000 */
[----:B------:R-:W-:Y:S05]  /*2ba0*/  @!P1 BRA `(.L_x_29) ;  /* 0x0000000000409947 */ /* 0x000fea0003800000 */
[----:B------:R-:W-:-:S13]  /*2bb0*/  ISETP.NE.AND P0, PT, R138, 0x3, PT ;  /* 0x000000038a00780c */ /* 0x000fda0003f05270 */
[----:B------:R-:W-:Y:S05]  /*2bc0*/  @!P0 BRA `(.L_x_30) ;  /* 0x0000000000048947 */ /* 0x000fea0003800000 */
[----:B------:R-:W-:Y:S01]  /*2bd0*/  BPT.TRAP 0x1 ;  /* 0x000000040000795c */ /* 0x000fe20000300000 */
.L_x_30:
[----:B------:R-:W-:Y:S01]  /*2be0*/  UISETP.LT.AND UP0, UPT, UR9, 0x1, UPT ;  /* 0x000000010900788c */ /* 0x000fe2000bf01270 */
[----:B------:R-:W-:-:S03]  /*2bf0*/  ISETP.GT.U32.AND P0, PT, R4, 0x1, PT ;  /* 0x000000010400780c */ /* 0x000fc60003f04070 */
[----:B------:R-:W-:-:S04]  /*2c00*/  USEL UR8, UR9, 0x1, UP0 ;  /* 0x0000000109087887 */ /* 0x000fc80008000000 */
[----:B------:R-:W-:-:S04]  /*2c10*/  UIADD3 UR8, UR5, UR9, -UR8 ;  /* 0x0000000905087290 */ /* 0x000fc8000fffe808 */
[----:B------:R-:W-:-:S04]  /*2c20*/  UIMAD.WIDE.U32 UR6, UR8, -0x55555555, URZ ;  /* 0xaaaaaaab080678a5 */ /* 0x000fc8000f8e003f */
[----:B------:R-:W-:-:S04]  /*2c30*/  USHF.R.U32.HI UR6, URZ, 0x1, UR7 ;  /* 0x000000013f067899 */ /* 0x000fc80008011607 */
[----:B------:R-:W-:-:S04]  /*2c40*/  UIMAD UR8, UR6, -0x3, UR8 ;  /* 0xfffffffd060878a4 */ /* 0x000fc8000f8e0208 */
[----:B------:R-:W-:-:S04]  /*2c50*/  ULEA UR8, UR8, UR10, 0x3 ;  /* 0x0000000a08087291 */ /* 0x000fc8000f8e183f */
[----:B------:R-:W-:-:S04]  /*2c60*/  UIADD3 UR8, UR8, 0x18, URZ ;  /* 0x0000001808087890 */ /* 0x000fc8000fffe03f */
[----:B------:R-:W-:-:S09]  /*2c70*/  UPRMT UR8, URZ, 0x654, UR8 ;  /* 0x000006543f087896 */ /* 0x000fd20008000008 */
[----:B------:R-:W-:Y:S01]  /*2c80*/  SYNCS.ARRIVE.TRANS64.RED.A1T0 RZ, [UR8], RZ ;  /* 0x000000ffffff79a7 */ /* 0x000fe20008100408 */
[----:B------:R-:W-:Y:S05]  /*2c90*/  @P0 BRA `(.L_x_29) ;  /* 0x0000000000040947 */ /* 0x000fea0003800000 */
[----:B------:R-:W-:Y:S01]  /*2ca0*/  BPT.TRAP 0x1 ;  /* 0x000000040000795c */ /* 0x000fe20000300000 */
.L_x_29:
[----:B------:R-:W0:Y:S01]  /*2cb0*/  LDC R26, c[0x0][0x288] ;  /* 0x0000a200ff1a7b82 */ /* 0x000e220000000800 */
[--C-:B------:R-:W-:Y:S01]  /*2cc0*/  SHF.R.U32.HI R10, RZ, 0x2, R0.reuse ;  /* 0x00000002ff0a7819 */ /* 0x100fe20000011600 */
[----:B------:R-:W-:Y:S01]  /*2cd0*/  IMAD.SHL.U32 R29, R7, 0x80, RZ ;  /* 0x00000080071d7824 */ /* 0x000fe200078e00ff */
[----:B------:R-:W-:Y:S01]  /*2ce0*/  SHF.R.U32.HI R25, RZ, 0x7, R0 ;  /* 0x00000007ff197819 */ /* 0x000fe20000011600 */
[----:B------:R-:W-:Y:S01]  /*2cf0*/  UIADD3 UR5, UR9, UR5, URZ ;  /* 0x0000000509057290 */ /* 0x000fe2000fffe03f */
[----:B------:R-:W-:Y:S01]  /*2d00*/  LOP3.LUT R11, R10, 0x7, RZ, 0xc0, !PT ;  /* 0x000000070a0b7812 */ /* 0x000fe200078ec0ff */
[----:B------:R-:W-:Y:S01]  /*2d10*/  IMAD.SHL.U32 R31, R6, 0x80, RZ ;  /* 0x00000080061f7824 */ /* 0x000fe200078e00ff */
[----:B------:R-:W-:Y:S01]  /*2d20*/  LOP3.LUT R10, R25, 0x1, RZ, 0xc0, !PT ;  /* 0x00000001190a7812 */ /* 0x000fe200078ec0ff */
[----:B------:R-:W-:Y:S01]  /*2d30*/  UISETP.GT.U32.AND UP0, UPT, UR5, 0x2, UPT ;  /* 0x000000020500788c */ /* 0x000fe2000bf04070 */
[----:B------:R-:W-:Y:S01]  /*2d40*/  LOP3.LUT R24, R0, 0x60, RZ, 0xc0, !PT ;  /* 0x0000006000187812 */ /* 0x000fe200078ec0ff */
[----:B------:R-:W-:Y:S01]  /*2d50*/  ULDC UR12, c[0x0][0x284] ;  /* 0x0000a100000c7ab9 */ /* 0x000fe20000000800 */
[----:B------:R-:W-:Y:S01]  /*2d60*/  UISETP.GE.U32.AND UP1, UPT, UR9, 0x3, UPT ;  /* 0x000000030900788c */ /* 0x000fe2000bf26070 */
[----:B------:R-:W-:Y:S01]  /*2d70*/  IMAD.SHL.U32 R30, R10, 0x40, RZ ;  /* 0x000000400a1e7824 */ /* 0x000fe200078e00ff */
[----:B------:R-:W-:Y:S01]  /*2d80*/  SHF.R.U32.HI R28, RZ, 0x1, R24 ;  /* 0x00000001ff1c7819 */ /* 0x000fe20000011618 */
[----:B------:R-:W-:Y:S01]  /*2d90*/  UISETP.LT.U32.AND UP0, UPT, UR9, 0x3, UP0 ;  /* 0x000000030900788c */ /* 0x000fe20008701070 */
[----:B------:R-:W-:Y:S01]  /*2da0*/  LOP3.LUT R24, R0, 0x3, RZ, 0xc0, !PT ;  /* 0x0000000300187812 */ /* 0x000fe200078ec0ff */
[----:B------:R-:W-:Y:S01]  /*2db0*/  UIMAD.WIDE.U32 UR6, UR5, -0x55555555, URZ ;  /* 0xaaaaaaab050678a5 */ /* 0x000fe2000f8e003f */
[--C-:B------:R-:W-:Y:S01]  /*2dc0*/  IADD3 R25, RZ, -R28, -R11.reuse ;  /* 0x8000001cff197210 */ /* 0x100fe20007ffe80b */
[----:B------:R-:W-:Y:S01]  /*2dd0*/  USEL UR8, URZ, 0x1, !UP0 ;  /* 0x000000013f087887 */ /* 0x000fe2000c000000 */
[----:B------:R-:W-:Y:S01]  /*2de0*/  LOP3.LUT R11, R30, 0x40, R11, 0xe2, !PT ;  /* 0x000000401e0b7812 */ /* 0x000fe200078ee20b */
[----:B------:R-:W-:Y:S01]  /*2df0*/  ULDC.64 UR10, c[0x0][0x5d0] ;  /* 0x00017400000a7ab9 */ /* 0x000fe20000000a00 */
[----:B------:R-:W-:Y:S01]  /*2e00*/  SHF.R.S32.HI R34, RZ, 0x1f, R5 ;  /* 0x0000001fff227819 */ /* 0x000fe20000011405 */
[----:B------:R-:W-:Y:S01]  /*2e10*/  IMAD R10, R10, -0x40, R25 ;  /* 0xffffffc00a0a7824 */ /* 0x000fe200078e0219 */
[----:B------:R-:W-:Y:S01]  /*2e20*/  USHF.R.U32.HI UR6, URZ, 0x1, UR7 ;  /* 0x000000013f067899 */ /* 0x000fe20008011607 */
[----:B0-----:R-:W-:Y:S01]  /*2e30*/  IMAD R30, R24, -0x2, R26 ;  /* 0xfffffffe181e7824 */ /* 0x001fe200078e021a */
[----:B------:R-:W-:Y:S01]  /*2e40*/  ISETP.GE.AND P0, PT, R29, R26, PT ;  /* 0x0000001a1d00720c */ /* 0x000fe20003f06270 */
[----:B------:R-:W-:Y:S01]  /*2e50*/  IMAD.SHL.U32 R24, R0, 0x2, RZ ;  /* 0x0000000200187824 */ /* 0x000fe200078e00ff */
[----:B------:R-:W-:Y:S01]  /*2e60*/  ULOP3.LUT UR4, UR4, UR8, URZ, 0x3c, !UPT ;  /* 0x0000000804047292 */ /* 0x000fe2000f8e3c3f */
[----:B------:R-:W-:Y:S01]  /*2e70*/  IMAD R32, R34, UR10, RZ ;  /* 0x0000000a22207c24 */ /* 0x000fe2000f8e02ff */
[----:B------:R-:W-:Y:S01]  /*2e80*/  ISETP.GE.OR P0, PT, R31, UR12, P0 ;  /* 0x0000000c1f007c0c */ /* 0x000fe20008706670 */
[----:B------:R-:W-:Y:S01]  /*2e90*/  IMAD.WIDE R26, R6, 0x80, RZ ;  /* 0x00000080061a7825 */ /* 0x000fe200078e02ff */
[----:B------:R-:W-:Y:S01]  /*2ea0*/  LOP3.LUT R24, R29, 0x6, R24, 0xf8, !PT ;  /* 0x000000061d187812 */ /* 0x000fe200078ef818 */
[----:B------:R-:W-:Y:S01]  /*2eb0*/  UIMAD UR5, UR6, -0x3, UR5 ;  /* 0xfffffffd060578a4 */ /* 0x000fe2000f8e0205 */
[----:B------:R-:W-:Y:S01]  /*2ec0*/  IADD3 R36, -R31, UR12, R10 ;  /* 0x0000000c1f247c10 */ /* 0x000fe2000fffe10a */
[----:B------:R-:W-:Y:S01]  /*2ed0*/  IMAD R33, R5, UR11, R32 ;  /* 0x0000000b05217c24 */ /* 0x000fe2000f8e0220 */
[----:B------:R-:W-:Y:S01]  /*2ee0*/  SHF.R.S32.HI R25, RZ, 0x1f, R24 ;  /* 0x0000001fff197819 */ /* 0x000fe20000011418 */
[----:B------:R-:W-:Y:S01]  /*2ef0*/  @UP1 ULOP3.LUT UR4, UR4, 0x1, UR6, 0x78, !UPT ;  /* 0x0000000104041892 */ /* 0x000fe2000f8e7806 */
[----:B------:R-:W-:Y:S01]  /*2f00*/  LOP3.LUT R35, R26, R11, R28, 0xfe, !PT ;  /* 0x0000000b1a237212 */ /* 0x000fe200078efe1c */
[----:B------:R-:W-:-:S02]  /*2f10*/  IMAD.IADD R29, R30, 0x1, -R29 ;  /* 0x000000011e1d7824 */ /* 0x000fc400078e0a1d */
[----:B------:R-:W-:-:S04]  /*2f20*/  IMAD.WIDE.U32 R6, R5, UR10, R24 ;  /* 0x0000000a05067c25 */ /* 0x000fc8000f8e0018 */
[----:B------:R-:W-:Y:S02]  /*2f30*/  IMAD.IADD R7, R7, 0x1, R33 ;  /* 0x0000000107077824 */ /* 0x000fe400078e0221 */
[----:B------:R-:W-:Y:S01]  /*2f40*/  IMAD.MOV.U32 R28, RZ, RZ, -0x1 ;  /* 0xffffffffff1c7424 */ /* 0x000fe200078e00ff */
[----:B------:R-:W-:Y:S06]  /*2f50*/  @P0 BRA `(.L_x_31) ;  /* 0x0000004400a40947 */ /* 0x000fec0003800000 */
[----:B------:R-:W0:Y:S01]  /*2f60*/  LDC.64 R32, c[0x0][0x5c8] ;  /* 0x00017200ff207b82 */ /* 0x000e220000000a00 */
[----:B------:R-:W-:Y:S01]  /*2f70*/  ULDC.64 UR6, c[0x0][0x5c0] ;  /* 0x0001700000067ab9 */ /* 0x000fe20000000a00 */
[----:B------:R-:W-:Y:S01]  /*2f80*/  BSSY B0, `(.L_x_31) ;  /* 0x0000466000007945 */ /* 0x000fe20003800000 */
[-C--:B0-----:R-:W-:Y:S02]  /*2f90*/  IMAD R10, R27, R32.reuse, RZ ;  /* 0x000000201b0a7224 */ /* 0x081fe400078e02ff */
[----:B------:R-:W-:-:S04]  /*2fa0*/  IMAD.WIDE.U32 R6, R35, R32, R6 ;  /* 0x0000002023067225 */ /* 0x000fc800078e0006 */
[----:B------:R-:W-:Y:S01]  /*2fb0*/  IMAD R31, R35, R33, R10 ;  /* 0x00000021231f7224 */ /* 0x000fe200078e020a */
[----:B------:R-:W-:Y:S02]  /*2fc0*/  LEA R11, P0, R32, R6, 0x3 ;  /* 0x00000006200b7211 */ /* 0x000fe400078018ff */
[----:B------:R-:W-:Y:S01]  /*2fd0*/  IADD3 R10, P1, R6, UR6, RZ ;  /* 0x00000006060a7c10 */ /* 0x000fe2000ff3e0ff */
[----:B------:R-:W-:Y:S01]  /*2fe0*/  IMAD.IADD R31, R7, 0x1, R31 ;  /* 0x00000001071f7824 */ /* 0x000fe200078e021f */
[----:B------:R-:W-:-:S04]  /*2ff0*/  IADD3 R6, P3, R11, UR6, RZ ;  /* 0x000000060b067c10 */ /* 0x000fc8000ff7e0ff */
[----:B------:R-:W-:Y:S02]  /*3000*/  LEA.HI.X R7, R32, R31, R33, 0x3, P0 ;  /* 0x0000001f20077211 */ /* 0x000fe400000f1c21 */
[----:B---3-5:R-:W-:Y:S02]  /*3010*/  FSETP.NEU.AND P0, PT, R9, RZ, PT ;  /* 0x000000ff0900720b */ /* 0x028fe40003f0d000 */
[----:B------:R-:W-:Y:S02]  /*3020*/  IADD3.X R11, R31, UR7, RZ, P1, !PT ;  /* 0x000000071f0b7c10 */ /* 0x000fe40008ffe4ff */
[----:B------:R-:W-:-:S09]  /*3030*/  IADD3.X R7, R7, UR7, RZ, P3, !PT ;  /* 0x0000000707077c10 */ /* 0x000fd20009ffe4ff */
[----:B------:R-:W-:Y:S05]  /*3040*/  @!P0 BRA `(.L_x_32) ;  /* 0x00000034005c8947 */ /* 0x000fea0003800000 */
[----:B------:R-:W-:Y:S01]  /*3050*/  ULDC.64 UR6, c[0x0][0x5b8] ;  /* 0x00016e0000067ab9 */ /* 0x000fe20000000a00 */
[----:B------:R-:W-:Y:S01]  /*3060*/  ISETP.GE.AND P0, PT, R36, 0x1, PT ;  /* 0x000000012400780c */ /* 0x000fe20003f06270 */
[----:B------:R-:W-:Y:S01]  /*3070*/  IMAD R32, R34, UR6, RZ ;  /* 0x0000000622207c24 */ /* 0x000fe2000f8e02ff */
[----:B------:R-:W-:Y:S01]  /*3080*/  ULDC.64 UR10, c[0x0][0x5a8] ;  /* 0x00016a00000a7ab9 */ /* 0x000fe20000000a00 */
[----:B------:R-:W-:Y:S01]  /*3090*/  IMAD.WIDE.U32 R30, R5, UR6, R24 ;  /* 0x00000006051e7c25 */ /* 0x000fe2000f8e0018 */
[----:B------:R-:W-:Y:S01]  /*30a0*/  ISETP.LT.OR P4, PT, R29, 0x1, !P0 ;  /* 0x000000011d00780c */ /* 0x000fe20004781670 */
[----:B------:R-:W-:Y:S02]  /*30b0*/  BSSY B1, `(.L_x_33) ;  /* 0x000000c000017945 */ /* 0x000fe40003800000 */
[----:B------:R-:W-:Y:S01]  /*30c0*/  IMAD R5, R5, UR7, R32 ;  /* 0x0000000705057c24 */ /* 0x000fe2000f8e0220 */
[----:B------:R-:W-:-:S03]  /*30d0*/  ULDC.64 UR6, c[0x0][0x5b0] ;  /* 0x00016c0000067ab9 */ /* 0x000fc60000000a00 */
[----:B------:R-:W-:Y:S02]  /*30e0*/  IMAD.IADD R31, R31, 0x1, R5 ;  /* 0x000000011f1f7824 */ /* 0x000fe400078e0205 */
[----:B------:R-:W-:Y:S02]  /*30f0*/  IMAD R5, R27, UR6, RZ ;  /* 0x000000061b057c24 */ /* 0x000fe4000f8e02ff */
[----:B------:R-:W-:-:S04]  /*3100*/  IMAD.WIDE.U32 R24, R35, UR6, R30 ;  /* 0x0000000623187c25 */ /* 0x000fc8000f8e001e */
[----:B------:R-:W-:Y:S01]  /*3110*/  IMAD R5, R35, UR7, R5 ;  /* 0x0000000723057c24 */ /* 0x000fe2000f8e0205 */
[----:B------:R-:W-:-:S04]  /*3120*/  IADD3 R24, P1, R24, UR10, RZ ;  /* 0x0000000a18187c10 */ /* 0x000fc8000ff3e0ff */
[--C-:B------:R-:W-:Y:S02]  /*3130*/  IADD3.X R25, R25, UR11, R5.reuse, P1, !PT ;  /* 0x0000000b19197c10 */ /* 0x100fe40008ffe405 */
[----:B------:R-:W-:Y:S01]  /*3140*/  PRMT R5, RZ, 0x7610, R5 ;  /* 0x00007610ff057816 */ /* 0x000fe20000000005 */
[----:B------:R-:W-:Y:S06]  /*3150*/  @P4 BRA `(.L_x_34) ;  /* 0x0000000000044947 */ /* 0x000fec0003800000 */
[----:B------:R0:W5:Y:S02]  /*3160*/  LDG.E.U8 R5, desc[UR16][R24.64] ;  /* 0x0000001018057981 */ /* 0x000164000c1e1100 */
.L_x_34:
[----:B------:R-:W-:Y:S05]  /*3170*/  BSYNC B1 ;  /* 0x0000000000017941 */ /* 0x000fea0003800000 */
.L_x_33:
[----:B-----5:R-:W-:Y:S01]  /*3180*/  LOP3.LUT R5, R5, 0xff, RZ, 0xc0, !PT ;  /* 0x000000ff05057812 */ /* 0x020fe200078ec0ff */
[----:B------:R-:W-:Y:S01]  /*3190*/  BSSY B1, `(.L_x_35) ;  /* 0x000000b000017945 */ /* 0x000fe20003800000 */
[----:B------:R-:W-:Y:S02]  /*31a0*/  ISETP.LT.OR P3, PT, R29, 0x2, !P0 ;  /* 0x000000021d00780c */ /* 0x000fe40004761670 */
[----:B------:R-:W-:-:S05]  /*31b0*/  F2FP.F16.E5M2.UNPACK_B R5, R5 ;  /* 0x00000005ff05723e */ /* 0x000fca00020004ff */
[----:B------:R-:W-:Y:S01]  /*31c0*/  HADD2.F32 R32, -RZ, R5.H0_H0 ;  /* 0x20000005ff207230 */ /* 0x000fe20000004100 */
[----:B------:R-:W-:-:S04]  /*31d0*/  PRMT R5, RZ, 0x7610, R5 ;  /* 0x00007610ff057816 */ /* 0x000fc80000000005 */
[----:B------:R-:W-:-:S04]  /*31e0*/  FMUL R32, R32, R9 ;  /* 0x0000000920207220 */ /* 0x000fc80000400000 */
[----:B--2---:R-:W-:-:S05]  /*31f0*/  FFMA R32, R141, R8, R32 ;  /* 0x000000088d207223 */ /* 0x004fca0000000020 */
[----:B------:R-:W-:-:S05]  /*3200*/  F2FP.SATFINITE.E5M2.F32.PACK_AB_MERGE_C R33, RZ, R32, RZ ;  /* 0x00000020ff21723e */ /* 0x000fca00048060ff */
[----:B------:R1:W-:Y:S01]  /*3210*/  @!P4 STG.E.U8 desc[UR16][R10.64], R33 ;  /* 0x000000210a00c986 */ /* 0x0003e2000c101110 */
[----:B------:R-:W-:Y:S05]  /*3220*/  @P3 BRA `(.L_x_36) ;  /* 0x0000000000043947 */ /* 0x000fea0003800000 */
[----:B------:R2:W5:Y:S02]  /*3230*/  LDG.E.U8 R5, desc[UR16][R24.64+0x1] ;  /* 0x0000011018057981 */ /* 0x000564000c1e1100 */
.L_x_36:
[----:B------:R-:W-:Y:S05]  /*3240*/  BSYNC B1 ;  /* 0x0000000000017941 */ /* 0x000fea0003800000 */
.L_x_35:
[----:B-----5:R-:W-:Y:S01]  /*3250*/  LOP3.LUT R5, R5, 0xff, RZ, 0xc0, !PT ;  /* 0x000000ff05057812 */ /* 0x020fe200078ec0ff */
[----:B------:R-:W-:Y:S01]  /*3260*/  BSSY B1, `(.L_x_37) ;  /* 0x0000013000017945 */ /* 0x000fe20003800000 */
[----:B-1----:R-:W-:Y:S02]  /*3270*/  IADD3 R33, P1, R35, 0x8, RZ ;  /* 0x0000000823217810 */ /* 0x002fe40007f3e0ff */
[----:B------:R-:W-:-:S03]  /*3280*/  F2FP.F16.E5M2.UNPACK_B R5, R5 ;  /* 0x00000005ff05723e */ /* 0x000fc600020004ff */
[----:B------:R-:W-:Y:S01]  /*3290*/  IMAD.X R27, RZ, RZ, R27, P1 ;  /* 0x000000ffff1b7224 */ /* 0x000fe200008e061b */
[----:B------:R-:W-:Y:S01]  /*32a0*/  ISETP.GE.AND P1, PT, R36, 0x9, PT ;  /* 0x000000092400780c */ /* 0x000fe20003f26270 */
[----:B------:R-:W-:Y:S02]  /*32b0*/  HADD2.F32 R26, -RZ, R5.H0_H0 ;  /* 0x20000005ff1a7230 */ /* 0x000fe40000004100 */
[----:B------:R-:W-:Y:S01]  /*32c0*/  IMAD.WIDE.U32 R30, R33, UR6, R30 ;  /* 0x00000006211e7c25 */ /* 0x000fe2000f8e001e */
[----:B------:R-:W-:-:S03]  /*32d0*/  ISETP.LT.OR P5, PT, R29, 0x1, !P1 ;  /* 0x000000011d00780c */ /* 0x000fc60004fa1670 */
[----:B------:R-:W-:Y:S01]  /*32e0*/  FMUL R5, R26, R9 ;  /* 0x000000091a057220 */ /* 0x000fe20000400000 */
[----:B------:R-:W-:-:S03]  /*32f0*/  IMAD R26, R27, UR6, RZ ;  /* 0x000000061b1a7c24 */ /* 0x000fc6000f8e02ff */
[----:B------:R-:W-:Y:S01]  /*3300*/  FFMA R5, R136, R8, R5 ;  /* 0x0000000888057223 */ /* 0x000fe20000000005 */
[----:B------:R-:W-:Y:S01]  /*3310*/  IMAD R33, R33, UR7, R26 ;  /* 0x0000000721217c24 */ /* 0x000fe2000f8e021a */
[----:B------:R-:W-:-:S03]  /*3320*/  IADD3 R26, P4, R30, UR10, RZ ;  /* 0x0000000a1e1a7c10 */ /* 0x000fc6000ff9e0ff */
[----:B------:R-:W-:Y:S02]  /*3330*/  F2FP.SATFINITE.E5M2.F32.PACK_AB_MERGE_C R35, RZ, R5, RZ ;  /* 0x00000005ff23723e */ /* 0x000fe400048060ff */
[----:B------:R-:W-:Y:S02]  /*3340*/  IADD3.X R27, R31, UR11, R33, P4, !PT ;  /* 0x0000000b1f1b7c10 */ /* 0x000fe4000a7fe421 */
[----:B------:R-:W-:Y:S01]  /*3350*/  PRMT R5, RZ, 0x7610, R5 ;  /* 0x00007610ff057816 */ /* 0x000fe20000000005 */
[----:B------:R1:W-:Y:S01]  /*3360*/  @!P3 STG.E.U8 desc[UR16][R10.64+0x1], R35 ;  /* 0x000001230a00b986 */ /* 0x0003e2000c101110 */
[----:B------:R-:W-:Y:S05]  /*3370*/  @P5 BRA `(.L_x_38) ;  /* 0x0000000000045947 */ /* 0x000fea0003800000 */
[----:B------:R3:W5:Y:S02]  /*3380*/  LDG.E.U8 R5, desc[UR16][R26.64] ;  /* 0x000000101a057981 */ /* 0x000764000c1e1100 */
.L_x_38:
[----:B------:R-:W-:Y:S05]  /*3390*/  BSYNC B1 ;  /* 0x0000000000017941 */ /* 0x000fea0003800000 */
.L_x_37:
[----:B-----5:R-:W-:Y:S01]  /*33a0*/  LOP3.LUT R5, R5, 0xff, RZ, 0xc0, !PT ;  /* 0x000000ff05057812 */ /* 0x020fe200078ec0ff */
[----:B------:R-:W-:Y:S01]  /*33b0*/  BSSY B1, `(.L_x_39) ;  /* 0x000000b000017945 */ /* 0x000fe20003800000 */
[----:B------:R-:W-:Y:S02]  /*33c0*/  ISETP.LT.OR P3, PT, R29, 0x2, !P1 ;  /* 0x000000021d00780c */ /* 0x000fe40004f61670 */
[----:B------:R-:W-:-:S05]  /*33d0*/  F2FP.F16.E5M2.UNPACK_B R5, R5 ;  /* 0x00000005ff05723e */ /* 0x000fca00020004ff */
[----:B------:R-:W-:Y:S01]  /*33e0*/  HADD2.F32 R30, -RZ, R5.H0_H0 ;  /* 0x20000005ff1e7230 */ /* 0x000fe20000004100 */
[----:B------:R-:W-:-:S04]  /*33f0*/  PRMT R5, RZ, 0x7610, R5 ;  /* 0x00007610ff057816 */ /* 0x000fc80000000005 */
[----:B------:R-:W-:-:S04]  /*3400*/  FMUL R30, R30, R9 ;  /* 0x000000091e1e7220 */ /* 0x000fc80000400000 */
[----:B------:R-:W-:-:S05]  /*3410*/  FFMA R30, R139, R8, R30 ;  /* 0x000000088b1e7223 */ /* 0x000fca000000001e */
[----:B------:R-:W-:-:S05]  /*3420*/  F2FP.SATFINITE.E5M2.F32.PACK_AB_MERGE_C R31, RZ, R30, RZ ;  /* 0x0000001eff1f723e */ /* 0x000fca00048060ff */
[----:B------:R4:W-:Y:S01]  /*3430*/  @!P5 STG.E.U8 desc[UR16][R6.64], R31 ;  /* 0x0000001f0600d986 */ /* 0x0009e2000c101110 */
[----:B------:R-:W-:Y:S05]  /*3440*/  @P3 BRA `(.L_x_40) ;  /* 0x0000000000043947 */ /* 0x000fea0003800000 */
[----:B------:R0:W5:Y:S02]  /*3450*/  LDG.E.U8 R5, desc[UR16][R26.64+0x1] ;  /* 0x000001101a057981 */ /* 0x000164000c1e1100 */
.L_x_40:
[----:B------:R-:W-:Y:S05]  /*3460*/  BSYNC B1 ;  /* 0x0000000000017941 */ /* 0x000fea0003800000 */
.L_x_39:
[----:B-----5:R-:W-:Y:S01]  /*3470*/  LOP3.LUT R5, R5, 0xff, RZ, 0xc0, !PT ;  /* 0x000000ff05057812 */ /* 0x020fe200078ec0ff */
[----:B------:R-:W-:Y:S01]  /*3480*/  BSSY B1, `(.L_x_41) ;  /* 0x000000b000017945 */ /* 0x000fe20003800000 */
[----:B------:R-:W-:Y:S02]  /*3490*/  ISETP.LT.OR P4, PT, R29, 0x9, !P0 ;  /* 0x000000091d00780c */ /* 0x000fe40004781670 */
[----:B------:R-:W-:-:S05]  /*34a0*/  F2FP.F16.E5M2.UNPACK_B R5, R5 ;  /* 0x00000005ff05723e */ /* 0x000fca00020004ff */
[----:B------:R-:W-:-:S05]  /*34b0*/  HADD2.F32 R30, -RZ, R5.H0_H0 ;  /* 0x20000005ff1e7230 */ /* 0x000fca0000004100 */
[----:B------:R-:W-:-:S04]  /*34c0*/  FMUL R5, R30, R9 ;  /* 0x000000091e057220 */ /* 0x000fc80000400000 */
[----:B------:R-:W-:-:S05]  /*34d0*/  FFMA R5, R134, R8, R5 ;  /* 0x0000000886057223 */ /* 0x000fca0000000005 */
[----:B----4-:R-:W-:Y:S02]  /*34e0*/  F2FP.SATFINITE.E5M2.F32.PACK_AB_MERGE_C R31, RZ, R5, RZ ;  /* 0x00000005ff1f723e */ /* 0x010fe400048060ff */
[----:B------:R-:W-:-:S03]  /*34f0*/  PRMT R5, RZ, 0x7610, R5 ;  /* 0x00007610ff057816 */ /* 0x000fc60000000005 */
[----:B------:R4:W-:Y:S01]  /*3500*/  @!P3 STG.E.U8 desc[UR16][R6.64+0x1], R31 ;  /* 0x0000011f0600b986 */ /* 0x0009e2000c101110 */
[----:B------:R-:W-:Y:S05]  /*3510*/  @P4 BRA `(.L_x_42) ;  /* 0x0000000000044947 */ /* 0x000fea0003800000 */
[----:B------:R0:W5:Y:S02]  /*3520*/  LDG.E.U8 R5, desc[UR16][R24.64+0x8] ;  /* 0x0000081018057981 */ /* 0x000164000c1e1100 */
.L_x_42:
[----:B------:R-:W-:Y:S05]  /*3530*/  BSYNC B1 ;  /* 0x0000000000017941 */ /* 0x000fea0003800000 */
.L_x_41:
        /* <DEDUP_REMOVED lines=8> */
[----:B----4-:R-:W-:-:S05]  /*35c0*/  F2FP.SATFINITE.E5M2.F32.PACK_AB_MERGE_C R31, RZ, R30, RZ ;  /* 0x0000001eff1f723e */ /* 0x010fca00048060ff */
[----:B------:R4:W-:Y:S01]  /*35d0*/  @!P4 STG.E.U8 desc[UR16][R10.64+0x8], R31 ;  /* 0x0000081f0a00c986 */ /* 0x0009e2000c101110 */
[----:B------:R-:W-:Y:S05]  /*35e0*/  @P3 BRA `(.L_x_44) ;  /* 0x0000000000043947 */ /* 0x000fea0003800000 */
[----:B------:R0:W5:Y:S02]  /*35f0*/  LDG.E.U8 R5, desc[UR16][R24.64+0x9] ;  /* 0x0000091018057981 */ /* 0x000164000c1e1100 */
.L_x_44:
[----:B------:R-:W-:Y:S05]  /*3600*/  BSYNC B1 ;  /* 0x0000000000017941 */ /* 0x000fea0003800000 */
.L_x_43:
        /* <DEDUP_REMOVED lines=12> */
.L_x_46:
[----:B------:R-:W-:Y:S05]  /*36d0*/  BSYNC B1 ;  /* 0x0000000000017941 */ /* 0x000fea0003800000 */
.L_x_45:
        /* <DEDUP_REMOVED lines=12> */
.L_x_48:
[----:B------:R-:W-:Y:S05]  /*37a0*/  BSYNC B1 ;  /* 0x0000000000017941 */ /* 0x000fea0003800000 */
.L_x_47:
        /* <DEDUP_REMOVED lines=12> */
.L_x_50:
[----:B------:R-:W-:Y:S05]  /*3870*/  BSYNC B1 ;  /* 0x0000000000017941 */ /* 0x000fea0003800000 */
.L_x_49:
        /* <DEDUP_REMOVED lines=12> */
.L_x_52:
[----:B------:R-:W-:Y:S05]  /*3940*/  BSYNC B1 ;  /* 0x0000000000017941 */ /* 0x000fea0003800000 */
.L_x_51:
        /* <DEDUP_REMOVED lines=12> */
.L_x_54:
[----:B------:R-:W-:Y:S05]  /*3a10*/  BSYNC B1 ;  /* 0x0000000000017941 */ /* 0x000fea0003800000 */
.L_x_53:
        /* <DEDUP_REMOVED lines=12> */
.L_x_56:
[----:B------:R-:W-:Y:S05]  /*3ae0*/  BSYNC B1 ;  /* 0x0000000000017941 */ /* 0x000fea0003800000 */
.L_x_55:
        /* <DEDUP_REMOVED lines=12> */
.L_x_58:
[----:B------:R-:W-:Y:S05]  /*3bb0*/  BSYNC B1 ;  /* 0x0000000000017941 */ /* 0x000fea0003800000 */
.L_x_57:
        /* <DEDUP_REMOVED lines=12> */
.L_x_60:
[----:B------:R-:W-:Y:S05]  /*3c80*/  BSYNC B1 ;  /* 0x0000000000017941 */ /* 0x000fea0003800000 */
.L_x_59:
        /* <DEDUP_REMOVED lines=12> */
.L_x_62:
[----:B------:R-:W-:Y:S05]  /*3d50*/  BSYNC B1 ;  /* 0x0000000000017941 */ /* 0x000fea0003800000 */
.L_x_61:
        /* <DEDUP_REMOVED lines=12> */
.L_x_64:
[----:B------:R-:W-:Y:S05]  /*3e20*/  BSYNC B1 ;  /* 0x0000000000017941 */ /* 0x000fea0003800000 */
.L_x_63:
        /* <DEDUP_REMOVED lines=12> */
.L_x_66:
[----:B------:R-:W-:Y:S05]  /*3ef0*/  BSYNC B1 ;  /* 0x0000000000017941 */ /* 0x000fea0003800000 */
.L_x_65:
        /* <DEDUP_REMOVED lines=12> */
.L_x_68:
[----:B------:R-:W-:Y:S05]  /*3fc0*/  BSYNC B1 ;  /* 0x0000000000017941 */ /* 0x000fea0003800000 */
.L_x_67:
        /* <DEDUP_REMOVED lines=12> */
.L_x_70:
[----:B------:R-:W-:Y:S05]  /*4090*/  BSYNC B1 ;  /* 0x0000000000017941 */ /* 0x000fea0003800000 */
.L_x_69:
        /* <DEDUP_REMOVED lines=12> */
.L_x_72:
[----:B------:R-:W-:Y:S05]  /*4160*/  BSYNC B1 ;  /* 0x0000000000017941 */ /* 0x000fea0003800000 */
.L_x_71:
        /* <DEDUP_REMOVED lines=12> */
.L_x_74:
[----:B------:R-:W-:Y:S05]  /*4230*/  BSYNC B1 ;  /* 0x0000000000017941 */ /* 0x000fea0003800000 */
.L_x_73:
        /* <DEDUP_REMOVED lines=12> */
.L_x_76:
[----:B------:R-:W-:Y:S05]  /*4300*/  BSYNC B1 ;  /* 0x0000000000017941 */ /* 0x000fea0003800000 */
.L_x_75:
        /* <DEDUP_REMOVED lines=12> */
.L_x_78:
[----:B------:R-:W-:Y:S05]  /*43d0*/  BSYNC B1 ;  /* 0x0000000000017941 */ /* 0x000fea0003800000 */
.L_x_77:
        /* <DEDUP_REMOVED lines=12> */
.L_x_80:
[----:B------:R-:W-:Y:S05]  /*44a0*/  BSYNC B1 ;  /* 0x0000000000017941 */ /* 0x000fea0003800000 */
.L_x_79:
        /* <DEDUP_REMOVED lines=12> */
.L_x_82:
[----:B------:R-:W-:Y:S05]  /*4570*/  BSYNC B1 ;  /* 0x0000000000017941 */ /* 0x000fea0003800000 */
.L_x_81:
        /* <DEDUP_REMOVED lines=12> */
.L_x_84:
[----:B------:R-:W-:Y:S05]  /*4640*/  BSYNC B1 ;  /* 0x0000000000017941 */ /* 0x000fea0003800000 */
.L_x_83:
        /* <DEDUP_REMOVED lines=12> */
.L_x_86:
[----:B------:R-:W-:Y:S05]  /*4710*/  BSYNC B1 ;  /* 0x0000000000017941 */ /* 0x000fea0003800000 */
.L_x_85:
        /* <DEDUP_REMOVED lines=12> */
.L_x_88:
[----:B------:R-:W-:Y:S05]  /*47e0*/  BSYNC B1 ;  /* 0x0000000000017941 */ /* 0x000fea0003800000 */
.L_x_87:
        /* <DEDUP_REMOVED lines=12> */
.L_x_90:
[----:B------:R-:W-:Y:S05]  /*48b0*/  BSYNC B1 ;  /* 0x0000000000017941 */ /* 0x000fea0003800000 */
.L_x_89:
        /* <DEDUP_REMOVED lines=12> */
.L_x_92:
[----:B------:R-:W-:Y:S05]  /*4980*/  BSYNC B1 ;  /* 0x0000000000017941 */ /* 0x000fea0003800000 */
.L_x_91:
        /* <DEDUP_REMOVED lines=12> */
.L_x_94:
[----:B------:R-:W-:Y:S05]  /*4a50*/  BSYNC B1 ;  /* 0x0000000000017941 */ /* 0x000fea0003800000 */
.L_x_93:
        /* <DEDUP_REMOVED lines=12> */
.L_x_96:
[----:B------:R-:W-:Y:S05]  /*4b20*/  BSYNC B1 ;  /* 0x0000000000017941 */ /* 0x000fea0003800000 */
.L_x_95:
        /* <DEDUP_REMOVED lines=12> */
.L_x_98:
[----:B------:R-:W-:Y:S05]  /*4bf0*/  BSYNC B1 ;  /* 0x0000000000017941 */ /* 0x000fea0003800000 */
.L_x_97:
        /* <DEDUP_REMOVED lines=12> */
.L_x_100:
[----:B------:R-:W-:Y:S05]  /*4cc0*/  BSYNC B1 ;  /* 0x0000000000017941 */ /* 0x000fea0003800000 */
.L_x_99:
        /* <DEDUP_REMOVED lines=12> */
.L_x_102:
[----:B------:R-:W-:Y:S05]  /*4d90*/  BSYNC B1 ;  /* 0x0000000000017941 */ /* 0x000fea0003800000 */
.L_x_101:
        /* <DEDUP_REMOVED lines=12> */
.L_x_104:
[----:B------:R-:W-:Y:S05]  /*4e60*/  BSYNC B1 ;  /* 0x0000000000017941 */ /* 0x000fea0003800000 */
.L_x_103:
        /* <DEDUP_REMOVED lines=12> */
.L_x_106:
[----:B------:R-:W-:Y:S05]  /*4f30*/  BSYNC B1 ;  /* 0x0000000000017941 */ /* 0x000fea0003800000 */
.L_x_105:
        /* <DEDUP_REMOVED lines=12> */
.L_x_108:
[----:B------:R-:W-:Y:S05]  /*5000*/  BSYNC B1 ;  /* 0x0000000000017941 */ /* 0x000fea0003800000 */
.L_x_107:
        /* <DEDUP_REMOVED lines=12> */
.L_x_110:
[----:B------:R-:W-:Y:S05]  /*50d0*/  BSYNC B1 ;  /* 0x0000000000017941 */ /* 0x000fea0003800000 */
.L_x_109:
        /* <DEDUP_REMOVED lines=12> */
.L_x_112:
[----:B------:R-:W-:Y:S05]  /*51a0*/  BSYNC B1 ;  /* 0x0000000000017941 */ /* 0x000fea0003800000 */
.L_x_111:
        /* <DEDUP_REMOVED lines=12> */
.L_x_114:
[----:B------:R-:W-:Y:S05]  /*5270*/  BSYNC B1 ;  /* 0x0000000000017941 */ /* 0x000fea0003800000 */
.L_x_113:
        /* <DEDUP_REMOVED lines=12> */
.L_x_116:
[----:B------:R-:W-:Y:S05]  /*5340*/  BSYNC B1 ;  /* 0x0000000000017941 */ /* 0x000fea0003800000 */
.L_x_115:
        /* <DEDUP_REMOVED lines=12> */
.L_x_118:
[----:B------:R-:W-:Y:S05]  /*5410*/  BSYNC B1 ;  /* 0x0000000000017941 */ /* 0x000fea0003800000 */
.L_x_117:
        /* <DEDUP_REMOVED lines=12> */
.L_x_120:
[----:B------:R-:W-:Y:S05]  /*54e0*/  BSYNC B1 ;  /* 0x0000000000017941 */ /* 0x000fea0003800000 */
.L_x_119:
        /* <DEDUP_REMOVED lines=12> */
.L_x_122:
[----:B------:R-:W-:Y:S05]  /*55b0*/  BSYNC B1 ;  /* 0x0000000000017941 */ /* 0x000fea0003800000 */
.L_x_121:
        /* <DEDUP_REMOVED lines=12> */
.L_x_124:
[----:B------:R-:W-:Y:S05]  /*5680*/  BSYNC B1 ;  /* 0x0000000000017941 */ /* 0x000fea0003800000 */
.L_x_123:
        /* <DEDUP_REMOVED lines=12> */
.L_x_126:
[----:B------:R-:W-:Y:S05]  /*5750*/  BSYNC B1 ;  /* 0x0000000000017941 */ /* 0x000fea0003800000 */
.L_x_125:
        /* <DEDUP_REMOVED lines=12> */
.L_x_128:
[----:B------:R-:W-:Y:S05]  /*5820*/  BSYNC B1 ;  /* 0x0000000000017941 */ /* 0x000fea0003800000 */
.L_x_127:
        /* <DEDUP_REMOVED lines=12> */
.L_x_130:
[----:B------:R-:W-:Y:S05]  /*58f0*/  BSYNC B1 ;  /* 0x0000000000017941 */ /* 0x000fea0003800000 */
.L_x_129:
        /* <DEDUP_REMOVED lines=12> */
.L_x_132:
[----:B------:R-:W-:Y:S05]  /*59c0*/  BSYNC B1 ;  /* 0x0000000000017941 */ /* 0x000fea0003800000 */
.L_x_131:
        /* <DEDUP_REMOVED lines=12> */
.L_x_134:
[----:B------:R-:W-:Y:S05]  /*5a90*/  BSYNC B1 ;  /* 0x0000000000017941 */ /* 0x000fea0003800000 */
.L_x_133:
        /* <DEDUP_REMOVED lines=12> */
.L_x_136:
[----:B------:R-:W-:Y:S05]  /*5b60*/  BSYNC B1 ;  /* 0x0000000000017941 */ /* 0x000fea0003800000 */
.L_x_135:
        /* <DEDUP_REMOVED lines=12> */
.L_x_138:
[----:B------:R-:W-:Y:S05]  /*5c30*/  BSYNC B1 ;  /* 0x0000000000017941 */ /* 0x000fea0003800000 */
.L_x_137:
        /* <DEDUP_REMOVED lines=12> */
.L_x_140:
[----:B------:R-:W-:Y:S05]  /*5d00*/  BSYNC B1 ;  /* 0x0000000000017941 */ /* 0x000fea0003800000 */
.L_x_139:
        /* <DEDUP_REMOVED lines=12> */
.L_x_142:
[----:B------:R-:W-:Y:S05]  /*5dd0*/  BSYNC B1 ;  /* 0x0000000000017941 */ /* 0x000fea0003800000 */
.L_x_141:
        /* <DEDUP_REMOVED lines=12> */
.L_x_144:
[----:B------:R-:W-:Y:S05]  /*5ea0*/  BSYNC B1 ;  /* 0x0000000000017941 */ /* 0x000fea0003800000 */
.L_x_143:
[----:B-----5:R-:W-:Y:S01]  /*5eb0*/  LOP3.LUT R5, R5, 0xff, RZ, 0xc0, !PT ;  /* 0x000000ff05057812 */ /* 0x020fe200078ec0ff */
[----:B------:R-:W-:Y:S01]  /*5ec0*/  BSSY B1, `(.L_x_145) ;  /* 0x000000b000017945 */ /* 0x000fe20003800000 */
[----:B------:R-:W-:Y:S02]  /*5ed0*/  ISETP.LT.OR P4, PT, R29, 0x71, !P0 ;  /* 0x000000711d00780c */ /* 0x000fe40004781670 */
[----:B------:R-:W-:-:S05]  /*5ee0*/  F2FP.F16.E5M2.UNPACK_B R5, R5 ;  /* 0x00000005ff05723e */ /* 0x000fca00020004ff */
[----:B------:R-:W-:-:S05]  /*5ef0*/  HADD2.F32 R18, -RZ, R5.H0_H0 ;  /* 0x20000005ff127230 */ /* 0x000fca0000004100 */
[----:B------:R-:W-:-:S04]  /*5f00*/  FMUL R5, R18, R9 ;  /* 0x0000000912057220 */ /* 0x000fc80000400000 */
[----:B------:R-:W-:-:S05]  /*5f10*/  FFMA R5, R20, R8, R5 ;  /* 0x0000000814057223 */ /* 0x000fca0000000005 */
[----:B0-----:R-:W-:Y:S02]  /*5f20*/  F2FP.SATFINITE.E5M2.F32.PACK_AB_MERGE_C R23, RZ, R5, RZ ;  /* 0x00000005ff17723e */ /* 0x001fe400048060ff */
[----:B------:R-:W-:-:S03]  /*5f30*/  PRMT R5, RZ, 0x7610, R5 ;  /* 0x00007610ff057816 */ /* 0x000fc60000000005 */
[----:B------:R0:W-:Y:S01]  /*5f40*/  @!P3 STG.E.U8 desc[UR16][R6.64+0x69], R23 ;  /* 0x000069170600b986 */ /* 0x0001e2000c101110 */
[----:B------:R-:W-:Y:S05]  /*5f50*/  @P4 BRA `(.L_x_146) ;  /* 0x0000000000044947 */ /* 0x000fea0003800000 */
[----:B------:R0:W5:Y:S02]  /*5f60*/  LDG.E.U8 R5, desc[UR16][R24.64+0x70] ;  /* 0x0000701018057981 */ /* 0x000164000c1e1100 */
.L_x_146:
[----:B------:R-:W-:Y:S05]  /*5f70*/  BSYNC B1 ;  /* 0x0000000000017941 */ /* 0x000fea0003800000 */
.L_x_145:
        /* <DEDUP_REMOVED lines=12> */
.L_x_148:
[----:B------:R-:W-:Y:S05]  /*6040*/  BSYNC B1 ;  /* 0x0000000000017941 */ /* 0x000fea0003800000 */
.L_x_147:
        /* <DEDUP_REMOVED lines=12> */
.L_x_150:
[----:B------:R-:W-:Y:S05]  /*6110*/  BSYNC B1 ;  /* 0x0000000000017941 */ /* 0x000fea0003800000 */
.L_x_149:
        /* <DEDUP_REMOVED lines=8> */
[----:B0-----:R-:W-:-:S05]  /*61a0*/  F2FP.SATFINITE.E5M2.F32.PACK_AB_MERGE_C R17, RZ, R18, RZ ;  /* 0x00000012ff11723e */ /* 0x001fca00048060ff */
[----:B------:R0:W-:Y:S01]  /*61b0*/  @!P4 STG.E.U8 desc[UR16][R6.64+0x70], R17 ;  /* 0x000070110600c986 */ /* 0x0001e2000c101110 */
[----:B------:R-:W-:Y:S05]  /*61c0*/  @P3 BRA `(.L_x_152) ;  /* 0x0000000000043947 */ /* 0x000fea0003800000 */
[----:B------:R0:W5:Y:S02]  /*61d0*/  LDG.E.U8 R5, desc[UR16][R26.64+0x71] ;  /* 0x000071101a057981 */ /* 0x000164000c1e1100 */
.L_x_152:
[----:B------:R-:W-:Y:S05]  /*61e0*/  BSYNC B1 ;  /* 0x0000000000017941 */ /* 0x000fea0003800000 */
.L_x_151:
        /* <DEDUP_REMOVED lines=12> */
.L_x_154:
[----:B------:R-:W-:Y:S05]  /*62b0*/  BSYNC B1 ;  /* 0x0000000000017941 */ /* 0x000fea0003800000 */
.L_x_153:
        /* <DEDUP_REMOVED lines=12> */
.L_x_156:
[----:B------:R-:W-:Y:S05]  /*6380*/  BSYNC B1 ;  /* 0x0000000000017941 */ /* 0x000fea0003800000 */
.L_x_155:
        /* <DEDUP_REMOVED lines=12> */
.L_x_158:
[----:B------:R-:W-:Y:S05]  /*6450*/  BSYNC B1 ;  /* 0x0000000000017941 */ /* 0x000fea0003800000 */
.L_x_157:
[----:B-----5:R-:W-:Y:S01]  /*6460*/  LOP3.LUT R5, R5, 0xff, RZ, 0xc0, !PT ;  /* 0x000000ff05057812 */ /* 0x020fe200078ec0ff */
[----:B------:R-:W-:Y:S01]  /*6470*/  BSSY B1, `(.L_x_159) ;  /* 0x000000b000017945 */ /* 0x000fe20003800000 */
[----:B------:R-:W-:Y:S02]  /*6480*/  ISETP.LT.OR P1, PT, R29, 0x7a, !P1 ;  /* 0x0000007a1d00780c */ /* 0x000fe40004f21670 */
[----:B------:R-:W-:-:S05]  /*6490*/  F2FP.F16.E5M2.UNPACK_B R5, R5 ;  /* 0x00000005ff05723e */ /* 0x000fca00020004ff */
[----:B01--4-:R-:W-:Y:S01]  /*64a0*/  HADD2.F32 R10, -RZ, R5.H0_H0 ;  /* 0x20000005ff0a7230 */ /* 0x013fe20000004100 */
[----:B------:R-:W-:-:S04]  /*64b0*/  PRMT R5, RZ, 0x7610, R5 ;  /* 0x00007610ff057816 */ /* 0x000fc80000000005 */
[----:B------:R-:W-:-:S04]  /*64c0*/  FMUL R10, R10, R9 ;  /* 0x000000090a0a7220 */ /* 0x000fc80000400000 */
[----:B------:R-:W-:-:S05]  /*64d0*/  FFMA R10, R15, R8, R10 ;  /* 0x000000080f0a7223 */ /* 0x000fca000000000a */
[----:B------:R-:W-:-:S05]  /*64e0*/  F2FP.SATFINITE.E5M2.F32.PACK_AB_MERGE_C R11, RZ, R10, RZ ;  /* 0x0000000aff0b723e */ /* 0x000fca00048060ff */
[----:B------:R0:W-:Y:S01]  /*64f0*/  @!P3 STG.E.U8 desc[UR16][R6.64+0x78], R11 ;  /* 0x0000780b0600b986 */ /* 0x0001e2000c101110 */
[----:B------:R-:W-:Y:S05]  /*6500*/  @P1 BRA `(.L_x_160) ;  /* 0x0000000000041947 */ /* 0x000fea0003800000 */
[----:B------:R1:W5:Y:S02]  /*6510*/  LDG.E.U8 R5, desc[UR16][R26.64+0x79] ;  /* 0x000079101a057981 */ /* 0x000364000c1e1100 */
.L_x_160:
[----:B------:R-:W-:Y:S05]  /*6520*/  BSYNC B1 ;  /* 0x0000000000017941 */ /* 0x000fea0003800000 */
.L_x_159:
[----:B------:R-:W-:Y:S05]  /*6530*/  @P1 BRA `(.L_x_161) ;  /* 0x0000001000281947 */ /* 0x000fea0003800000 */
[----:B-----5:R-:W-:-:S04]  /*6540*/  LOP3.LUT R5, R5, 0xff, RZ, 0xc0, !PT ;  /* 0x000000ff05057812 */ /* 0x020fc800078ec0ff */
[----:B------:R-:W-:-:S05]  /*6550*/  F2FP.F16.E5M2.UNPACK_B R5, R5 ;  /* 0x00000005ff05723e */ /* 0x000fca00020004ff */
[----:B------:R-:W-:-:S05]  /*6560*/  HADD2.F32 R10, -RZ, R5.H0_H0 ;  /* 0x20000005ff0a7230 */ /* 0x000fca0000004100 */
[----:B------:R-:W-:-:S04]  /*6570*/  FMUL R5, R10, R9 ;  /* 0x000000090a057220 */ /* 0x000fc80000400000 */
[----:B------:R-:W-:-:S05]  /*6580*/  FFMA R5, R14, R8, R5 ;  /* 0x000000080e057223 */ /* 0x000fca0000000005 */
[----:B------:R-:W-:-:S05]  /*6590*/  F2FP.SATFINITE.E5M2.F32.PACK_AB_MERGE_C R5, RZ, R5, RZ ;  /* 0x00000005ff05723e */ /* 0x000fca00048060ff */
[----:B------:R4:W-:Y:S01]  /*65a0*/  STG.E.U8 desc[UR16][R6.64+0x79], R5 ;  /* 0x0000790506007986 */ /* 0x0009e2000c101110 */
[----:B------:R-:W-:Y:S05]  /*65b0*/  BRA `(.L_x_161) ;  /* 0x0000001000087947 */ /* 0x000fea0003800000 */
.L_x_32:
[----:B------:R-:W-:Y:S01]  /*65c0*/  ISETP.GE.AND P1, PT, R36, 0x1, PT ;  /* 0x000000012400780c */ /* 0x000fe20003f26270 */
[-C--:B--2---:R-:W-:Y:S01]  /*65d0*/  FMUL R141, R141, R8.reuse ;  /* 0x000000088d8d7220 */ /* 0x084fe20000400000 */
[-C--:B------:R-:W-:Y:S01]  /*65e0*/  FMUL R136, R136, R8.reuse ;  /* 0x0000000888887220 */ /* 0x080fe20000400000 */
[----:B------:R-:W-:Y:S01]  /*65f0*/  ISETP.GE.AND P0, PT, R36, 0x9, PT ;  /* 0x000000092400780c */ /* 0x000fe20003f06270 */
[-C--:B------:R-:W-:Y:S01]  /*6600*/  FMUL R139, R139, R8.reuse ;  /* 0x000000088b8b7220 */ /* 0x080fe20000400000 */
[C---:B------:R-:W-:Y:S01]  /*6610*/  ISETP.LT.OR P4, PT, R29.reuse, 0x1, !P1 ;  /* 0x000000011d00780c */ /* 0x040fe20004f81670 */
[-C--:B------:R-:W-:Y:S01]  /*6620*/  FMUL R134, R134, R8.reuse ;  /* 0x0000000886867220 */ /* 0x080fe20000400000 */
[----:B------:R-:W-:Y:S01]  /*6630*/  ISETP.LT.OR P5, PT, R29, 0x2, !P1 ;  /* 0x000000021d00780c */ /* 0x000fe20004fa1670 */
[-C--:B------:R-:W-:Y:S01]  /*6640*/  FMUL R137, R137, R8.reuse ;  /* 0x0000000889897220 */ /* 0x080fe20000400000 */
[----:B------:R-:W-:Y:S01]  /*6650*/  F2FP.SATFINITE.E5M2.F32.PACK_AB_MERGE_C R141, RZ, R141, RZ ;  /* 0x0000008dff8d723e */ /* 0x000fe200048060ff */
[----:B------:R-:W-:Y:S01]  /*6660*/  FMUL R132, R132, R8 ;  /* 0x0000000884847220 */ /* 0x000fe20000400000 */
[----:B------:R-:W-:Y:S01]  /*6670*/  F2FP.SATFINITE.E5M2.F32.PACK_AB_MERGE_C R5, RZ, R136, RZ ;  /* 0x00000088ff05723e */ /* 0x000fe200048060ff */
[-C--:B------:R-:W-:Y:S01]  /*6680*/  FMUL R135, R135, R8.reuse ;  /* 0x0000000887877220 */ /* 0x080fe20000400000 */
[C---:B------:R-:W-:Y:S01]  /*6690*/  ISETP.LT.OR P3, PT, R29.reuse, 0x1, !P0 ;  /* 0x000000011d00780c */ /* 0x040fe20004761670 */
[-C--:B------:R-:W-:Y:S01]  /*66a0*/  FMUL R130, R130, R8.reuse ;  /* 0x0000000882827220 */ /* 0x080fe20000400000 */
[----:B------:R-:W-:Y:S01]  /*66b0*/  ISETP.LT.OR P6, PT, R29, 0xa, !P1 ;  /* 0x0000000a1d00780c */ /* 0x000fe20004fc1670 */
[-C--:B------:R-:W-:Y:S01]  /*66c0*/  FMUL R133, R133, R8.reuse ;  /* 0x0000000885857220 */ /* 0x080fe20000400000 */
[----:B------:R-:W-:Y:S01]  /*66d0*/  F2FP.SATFINITE.E5M2.F32.PACK_AB_MERGE_C R139, RZ, R139, RZ ;  /* 0x0000008bff8b723e */ /* 0x000fe200048060ff */
[----:B------:R-:W-:Y:S01]  /*66e0*/  @!P4 STG.E.U8 desc[UR16][R10.64], R141 ;  /* 0x0000008d0a00c986 */ /* 0x000fe2000c101110 */
[C---:B------:R-:W-:Y:S01]  /*66f0*/  ISETP.LT.OR P4, PT, R29.reuse, 0x2, !P0 ;  /* 0x000000021d00780c */ /* 0x040fe20004781670 */
[----:B------:R-:W-:Y:S01]  /*6700*/  FMUL R128, R128, R8 ;  /* 0x0000000880807220 */ /* 0x000fe20000400000 */
[----:B------:R-:W-:Y:S01]  /*6710*/  F2FP.SATFINITE.E5M2.F32.PACK_AB_MERGE_C R25, RZ, R134, RZ ;  /* 0x00000086ff19723e */ /* 0x000fe200048060ff */
[----:B------:R0:W-:Y:S01]  /*6720*/  @!P5 STG.E.U8 desc[UR16][R10.64+0x1], R5 ;  /* 0x000001050a00d986 */ /* 0x0001e2000c101110 */
[----:B------:R-:W-:Y:S01]  /*6730*/  ISETP.LT.OR P5, PT, R29, 0x9, !P1 ;  /* 0x000000091d00780c */ /* 0x000fe20004fa1670 */
[-C--:B------:R-:W-:Y:S01]  /*6740*/  FMUL R131, R131, R8.reuse ;  /* 0x0000000883837220 */ /* 0x080fe20000400000 */
[----:B------:R-:W-:Y:S01]  /*6750*/  F2FP.SATFINITE.E5M2.F32.PACK_AB_MERGE_C R137, RZ, R137, RZ ;  /* 0x00000089ff89723e */ /* 0x000fe200048060ff */
[----:B------:R-:W-:Y:S01]  /*6760*/  @!P3 STG.E.U8 desc[UR16][R6.64], R139 ;  /* 0x0000008b0600b986 */ /* 0x000fe2000c101110 */
[----:B------:R-:W-:Y:S01]  /*6770*/  ISETP.LT.OR P3, PT, R29, 0x9, !P0 ;  /* 0x000000091d00780c */ /* 0x000fe20004761670 */
[-C--:B------:R-:W-:Y:S01]  /*6780*/  FMUL R126, R126, R8.reuse ;  /* 0x000000087e7e7220 */ /* 0x080fe20000400000 */
[----:B------:R-:W-:Y:S01]  /*6790*/  F2FP.SATFINITE.E5M2.F32.PACK_AB_MERGE_C R135, RZ, R135, RZ ;  /* 0x00000087ff87723e */ /* 0x000fe200048060ff */
[-C--:B------:R-:W-:Y:S01]  /*67a0*/  FMUL R129, R129, R8.reuse ;  /* 0x0000000881817220 */ /* 0x080fe20000400000 */
[----:B------:R-:W-:Y:S01]  /*67b0*/  F2FP.SATFINITE.E5M2.F32.PACK_AB_MERGE_C R133, RZ, R133, RZ ;  /* 0x00000085ff85723e */ /* 0x000fe200048060ff */
[----:B------:R1:W-:Y:S01]  /*67c0*/  @!P4 STG.E.U8 desc[UR16][R6.64+0x1], R25 ;  /* 0x000001190600c986 */ /* 0x0003e2000c101110 */
[C---:B------:R-:W-:Y:S01]  /*67d0*/  ISETP.LT.OR P4, PT, R29.reuse, 0xa, !P0 ;  /* 0x0000000a1d00780c */ /* 0x040fe20004781670 */
[----:B------:R-:W-:Y:S01]  /*67e0*/  FMUL R124, R124, R8 ;  /* 0x000000087c7c7220 */ /* 0x000fe20000400000 */
[----:B0-----:R-:W-:Y:S01]  /*67f0*/  F2FP.SATFINITE.E5M2.F32.PACK_AB_MERGE_C R5, RZ, R132, RZ ;  /* 0x00000084ff05723e */ /* 0x001fe200048060ff */
[----:B------:R-:W-:Y:S01]  /*6800*/  @!P5 STG.E.U8 desc[UR16][R10.64+0x8], R137 ;  /* 0x000008890a00d986 */ /* 0x000fe2000c101110 */
[----:B------:R-:W-:Y:S01]  /*6810*/  ISETP.LT.OR P5, PT, R29, 0x11, !P1 ;  /* 0x000000111d00780c */ /* 0x000fe20004fa1670 */
[-C--:B------:R-:W-:Y:S01]  /*6820*/  FMUL R127, R127, R8.reuse ;  /* 0x000000087f7f7220 */ /* 0x080fe20000400000 */
[----:B------:R-:W-:Y:S01]  /*6830*/  F2FP.SATFINITE.E5M2.F32.PACK_AB_MERGE_C R131, RZ, R131, RZ ;  /* 0x00000083ff83723e */ /* 0x000fe200048060ff */
[----:B------:R0:W-:Y:S01]  /*6840*/  @!P6 STG.E.U8 desc[UR16][R10.64+0x9], R5 ;  /* 0x000009050a00e986 */ /* 0x0001e2000c101110 */
[----:B------:R-:W-:Y:S01]  /*6850*/  ISETP.LT.OR P6, PT, R29, 0x12, !P1 ;  /* 0x000000121d00780c */ /* 0x000fe20004fc1670 */
[----:B------:R-:W-:Y:S01]  /*6860*/  FMUL R122, R122, R8 ;  /* 0x000000087a7a7220 */ /* 0x000fe20000400000 */
[----:B------:R-:W-:Y:S01]  /*6870*/  F2FP.SATFINITE.E5M2.F32.PACK_AB_MERGE_C R129, RZ, R129, RZ ;  /* 0x00000081ff81723e */ /* 0x000fe200048060ff */
[----:B------:R-:W-:Y:S01]  /*6880*/  @!P3 STG.E.U8 desc[UR16][R6.64+0x8], R135 ;  /* 0x000008870600b986 */ /* 0x000fe2000c101110 */
[----:B-1----:R-:W-:Y:S01]  /*6890*/  F2FP.SATFINITE.E5M2.F32.PACK_AB_MERGE_C R25, RZ, R130, RZ ;  /* 0x00000082ff19723e */ /* 0x002fe200048060ff */
[-C--:B------:R-:W-:Y:S01]  /*68a0*/  FMUL R125, R125, R8.reuse ;  /* 0x000000087d7d7220 */ /* 0x080fe20000400000 */
[C---:B------:R-:W-:Y:S01]  /*68b0*/  ISETP.LT.OR P3, PT, R29.reuse, 0x11, !P0 ;  /* 0x000000111d00780c */ /* 0x040fe20004761670 */
[-C--:B------:R-:W-:Y:S01]  /*68c0*/  FMUL R120, R120, R8.reuse ;  /* 0x0000000878787220 */ /* 0x080fe20000400000 */
[----:B------:R-:W-:Y:S01]  /*68d0*/  F2FP.SATFINITE.E5M2.F32.PACK_AB_MERGE_C R127, RZ, R127, RZ ;  /* 0x0000007fff7f723e */ /* 0x000fe200048060ff */
[----:B------:R1:W-:Y:S01]  /*68e0*/  @!P4 STG.E.U8 desc[UR16][R6.64+0x9], R25 ;  /* 0x000009190600c986 */ /* 0x0003e2000c101110 */
[----:B------:R-:W-:Y:S01]  /*68f0*/  ISETP.LT.OR P4, PT, R29, 0x12, !P0 ;  /* 0x000000121d00780c */ /* 0x000fe20004781670 */
[----:B------:R-:W-:Y:S01]  /*6900*/  FMUL R123, R123, R8 ;  /* 0x000000087b7b7220 */ /* 0x000fe20000400000 */
[----:B0-----:R-:W-:Y:S01]  /*6910*/  F2FP.SATFINITE.E5M2.F32.PACK_AB_MERGE_C R5, RZ, R128, RZ ;  /* 0x00000080ff05723e */ /* 0x001fe200048060ff */
[----:B------:R-:W-:Y:S01]  /*6920*/  @!P5 STG.E.U8 desc[UR16][R10.64+0x10], R133 ;  /* 0x000010850a00d986 */ /* 0x000fe2000c101110 */
[C---:B------:R-:W-:Y:S01]  /*6930*/  ISETP.LT.OR P5, PT, R29.reuse, 0x19, !P1 ;  /* 0x000000191d00780c */ /* 0x040fe20004fa1670 */
[-C--:B------:R-:W-:Y:S01]  /*6940*/  FMUL R118, R118, R8.reuse ;  /* 0x0000000876767220 */ /* 0x080fe20000400000 */
[----:B------:R-:W-:Y:S01]  /*6950*/  F2FP.SATFINITE.E5M2.F32.PACK_AB_MERGE_C R125, RZ, R125, RZ ;  /* 0x0000007dff7d723e */ /* 0x000fe200048060ff */
[----:B------:R0:W-:Y:S01]  /*6960*/  @!P6 STG.E.U8 desc[UR16][R10.64+0x11], R5 ;  /* 0x000011050a00e986 */ /* 0x0001e2000c101110 */
[----:B------:R-:W-:Y:S01]  /*6970*/  ISETP.LT.OR P6, PT, R29, 0x1a, !P1 ;  /* 0x0000001a1d00780c */ /* 0x000fe20004fc1670 */
[-C--:B------:R-:W-:Y:S01]  /*6980*/  FMUL R121, R121, R8.reuse ;  /* 0x0000000879797220 */ /* 0x080fe20000400000 */
[----:B------:R-:W-:Y:S01]  /*6990*/  FMUL R116, R116, R8 ;  /* 0x0000000874747220 */ /* 0x000fe20000400000 */
[----:B-1----:R-:W-:Y:S01]  /*69a0*/  F2FP.SATFINITE.E5M2.F32.PACK_AB_MERGE_C R25, RZ, R126, RZ ;  /* 0x0000007eff19723e */ /* 0x002fe200048060ff */
[----:B------:R-:W-:Y:S01]  /*69b0*/  @!P3 STG.E.U8 desc[UR16][R6.64+0x10], R131 ;  /* 0x000010830600b986 */ /* 0x000fe2000c101110 */
[----:B------:R-:W-:Y:S01]  /*69c0*/  ISETP.LT.OR P3, PT, R29, 0x19, !P0 ;  /* 0x000000191d00780c */ /* 0x000fe20004761670 */
        /* <DEDUP_REMOVED lines=35> */
[----:B------:R-:W-:Y:S01]  /*6c00*/  ISETP.LT.OR P3, PT, R29, 0x29, !P0 ;  /* 0x000000291d00780c */ /* 0x000fe20004761670 */
[-C--:B------:R-:W-:Y:S01]  /*6c10*/  FMUL R109, R109, R8.reuse ;  /* 0x000000086d6d7220 */ /* 0x080fe20000400000 */
[-C--:B------:R-:W-:Y:S01]  /*6c20*/  FMUL R104, R104, R8.reuse ;  /* 0x0000000868687220 */ /* 0x080fe20000400000 */
        /* <DEDUP_REMOVED lines=104> */
[----:B------:R-:W-:-:S02]  /*72b0*/  ISETP.LT.OR P3, PT, R29, 0x59, !P0 ;  /* 0x000000591d00780c */ /* 0x000fc40004761670 */
[----:B------:R-:W-:Y:S01]  /*72c0*/  F2FP.SATFINITE.E5M2.F32.PACK_AB_MERGE_C R19, RZ, R19, RZ ;  /* 0x00000013ff13723e */ /* 0x000fe200048060ff */
[----:B------:R1:W-:Y:S01]  /*72d0*/  @!P4 STG.E.U8 desc[UR16][R6.64+0x51], R25 ;  /* 0x000051190600c986 */ /* 0x0003e2000c101110 */
[C---:B------:R-:W-:Y:S02]  /*72e0*/  ISETP.LT.OR P4, PT, R29.reuse, 0x5a, !P0 ;  /* 0x0000005a1d00780c */ /* 0x040fe40004781670 */
[----:B0-----:R-:W-:Y:S01]  /*72f0*/  F2FP.SATFINITE.E5M2.F32.PACK_AB_MERGE_C R5, RZ, R92, RZ ;  /* 0x0000005cff05723e */ /* 0x001fe200048060ff */
[----:B------:R-:W-:Y:S01]  /*7300*/  @!P5 STG.E.U8 desc[UR16][R10.64+0x58], R97 ;  /* 0x000058610a00d986 */ /* 0x000fe2000c101110 */
[C---:B------:R-:W-:Y:S02]  /*7310*/  ISETP.LT.OR P5, PT, R29.reuse, 0x61, !P1 ;  /* 0x000000611d00780c */ /* 0x040fe40004fa1670 */
[----:B------:R-:W-:Y:S01]  /*7320*/  F2FP.SATFINITE.E5M2.F32.PACK_AB_MERGE_C R13, RZ, R13, RZ ;  /* 0x0000000dff0d723e */ /* 0x000fe200048060ff */
[----:B------:R0:W-:Y:S01]  /*7330*/  @!P6 STG.E.U8 desc[UR16][R10.64+0x59], R5 ;  /* 0x000059050a00e986 */ /* 0x0001e2000c101110 */
[----:B------:R-:W-:-:S02]  /*7340*/  ISETP.LT.OR P6, PT, R29, 0x62, !P1 ;  /* 0x000000621d00780c */ /* 0x000fc40004fc1670 */
[----:B------:R-:W-:Y:S01]  /*7350*/  F2FP.SATFINITE.E5M2.F32.PACK_AB_MERGE_C R15, RZ, R15, RZ ;  /* 0x0000000fff0f723e */ /* 0x000fe200048060ff */
[----:B------:R-:W-:Y:S01]  /*7360*/  @!P3 STG.E.U8 desc[UR16][R6.64+0x58], R95 ;  /* 0x0000585f0600b986 */ /* 0x000fe2000c101110 */
[----:B-1----:R-:W-:Y:S02]  /*7370*/  F2FP.SATFINITE.E5M2.F32.PACK_AB_MERGE_C R25, RZ, R90, RZ ;  /* 0x0000005aff19723e */ /* 0x002fe400048060ff */
[----:B------:R-:W-:-:S03]  /*7380*/  ISETP.LT.OR P3, PT, R29, 0x61, !P0 ;  /* 0x000000611d00780c */ /* 0x000fc60004761670 */
[----:B------:R1:W-:Y:S01]  /*7390*/  @!P4 STG.E.U8 desc[UR16][R6.64+0x59], R25 ;  /* 0x000059190600c986 */ /* 0x0003e2000c101110 */
[C---:B------:R-:W-:Y:S02]  /*73a0*/  ISETP.LT.OR P4, PT, R29.reuse, 0x62, !P0 ;  /* 0x000000621d00780c */ /* 0x040fe40004781670 */
[----:B0-----:R-:W-:Y:S01]  /*73b0*/  F2FP.SATFINITE.E5M2.F32.PACK_AB_MERGE_C R5, RZ, R88, RZ ;  /* 0x00000058ff05723e */ /* 0x001fe200048060ff */
[----:B------:R-:W-:Y:S01]  /*73c0*/  @!P5 STG.E.U8 desc[UR16][R10.64+0x60], R93 ;  /* 0x0000605d0a00d986 */ /* 0x000fe2000c101110 */
[----:B------:R-:W-:-:S03]  /*73d0*/  ISETP.LT.OR P5, PT, R29, 0x69, !P1 ;  /* 0x000000691d00780c */ /* 0x000fc60004fa1670 */
[----:B------:R0:W-:Y:S01]  /*73e0*/  @!P6 STG.E.U8 desc[UR16][R10.64+0x61], R5 ;  /* 0x000061050a00e986 */ /* 0x0001e2000c101110 */
[C---:B------:R-:W-:Y:S02]  /*73f0*/  ISETP.LT.OR P6, PT, R29.reuse, 0x6a, !P1 ;  /* 0x0000006a1d00780c */ /* 0x040fe40004fc1670 */
[----:B-1----:R-:W-:Y:S01]  /*7400*/  F2FP.SATFINITE.E5M2.F32.PACK_AB_MERGE_C R25, RZ, R22, RZ ;  /* 0x00000016ff19723e */ /* 0x002fe200048060ff */
[----:B------:R-:W-:Y:S01]  /*7410*/  @!P3 STG.E.U8 desc[UR16][R6.64+0x60], R91 ;  /* 0x0000605b0600b986 */ /* 0x000fe2000c101110 */
        /* <DEDUP_REMOVED lines=11> */
[----:B------:R-:W-:Y:S01]  /*74d0*/  @!P4 STG.E.U8 desc[UR16][R6.64+0x69], R25 ;  /* 0x000069190600c986 */ /* 0x000fe2000c101110 */
[C---:B------:R-:W-:Y:S02]  /*74e0*/  ISETP.LT.OR P4, PT, R29.reuse, 0x79, !P1 ;  /* 0x000000791d00780c */ /* 0x040fe40004f81670 */
[C---:B------:R-:W-:Y:S01]  /*74f0*/  ISETP.LT.OR P1, PT, R29.reuse, 0x7a, !P1 ;  /* 0x0000007a1d00780c */ /* 0x040fe20004f21670 */
[----:B------:R1:W-:Y:S01]  /*7500*/  @!P5 STG.E.U8 desc[UR16][R10.64+0x70], R21 ;  /* 0x000070150a00d986 */ /* 0x0003e2000c101110 */
[C---:B------:R-:W-:Y:S02]  /*7510*/  ISETP.LT.OR P5, PT, R29.reuse, 0x72, !P0 ;  /* 0x000000721d00780c */ /* 0x040fe400047a1670 */
[----:B0-----:R-:W-:Y:S01]  /*7520*/  F2FP.SATFINITE.E5M2.F32.PACK_AB_MERGE_C R5, RZ, R16, RZ ;  /* 0x00000010ff05723e */ /* 0x001fe200048060ff */
[----:B------:R0:W-:Y:S01]  /*7530*/  @!P6 STG.E.U8 desc[UR16][R10.64+0x71], R17 ;  /* 0x000071110a00e986 */ /* 0x0001e2000c101110 */
[C---:B------:R-:W-:Y:S02]  /*7540*/  ISETP.LT.OR P6, PT, R29.reuse, 0x79, !P0 ;  /* 0x000000791d00780c */ /* 0x040fe400047c1670 */
[----:B------:R-:W-:Y:S01]  /*7550*/  ISETP.LT.OR P0, PT, R29, 0x7a, !P0 ;  /* 0x0000007a1d00780c */ /* 0x000fe20004701670 */
[----:B------:R2:W-:Y:S01]  /*7560*/  @!P3 STG.E.U8 desc[UR16][R6.64+0x70], R19 ;  /* 0x000070130600b986 */ /* 0x0005e2000c101110 */
[----:B-1----:R-:W-:-:S05]  /*7570*/  F2FP.SATFINITE.E5M2.F32.PACK_AB_MERGE_C R21, RZ, R14, RZ ;  /* 0x0000000eff15723e */ /* 0x002fca00048060ff */
[----:B------:R2:W-:Y:S01]  /*7580*/  @!P5 STG.E.U8 desc[UR16][R6.64+0x71], R5 ;  /* 0x000071050600d986 */ /* 0x0005e2000c101110 */
[----:B0-----:R-:W-:-:S03]  /*7590*/  F2FP.SATFINITE.E5M2.F32.PACK_AB_MERGE_C R17, RZ, R12, RZ ;  /* 0x0000000cff11723e */ /* 0x001fc600048060ff */
[----:B------:R2:W-:Y:S04]  /*75a0*/  @!P4 STG.E.U8 desc[UR16][R10.64+0x78], R13 ;  /* 0x0000780d0a00c986 */ /* 0x0005e8000c101110 */
[----:B------:R2:W-:Y:S04]  /*75b0*/  @!P1 STG.E.U8 desc[UR16][R10.64+0x79], R17 ;  /* 0x000079110a009986 */ /* 0x0005e8000c101110 */
[----:B------:R2:W-:Y:S04]  /*75c0*/  @!P6 STG.E.U8 desc[UR16][R6.64+0x78], R15 ;  /* 0x0000780f0600e986 */ /* 0x0005e8000c101110 */
[----:B------:R2:W-:Y:S02]  /*75d0*/  @!P0 STG.E.U8 desc[UR16][R6.64+0x79], R21 ;  /* 0x0000791506008986 */ /* 0x0005e4000c101110 */
.L_x_161:
[----:B------:R-:W-:Y:S05]  /*75e0*/  BSYNC B0 ;  /* 0x0000000000007941 */ /* 0x000fea0003800000 */
.L_x_31:
[----:B------:R-:W-:Y:S01]  /*75f0*/  ULDC UR6, c[0x0][0xc] ;  /* 0x0000030000067ab9 */ /* 0x000fe20000000800 */
[----:B------:R-:W-:Y:S01]  /*7600*/  ULDC UR7, c[0x0][0x10] ;  /* 0x0000040000077ab9 */ /* 0x000fe20000000800 */
[----:B--2-45:R-:W2:Y:S01]  /*7610*/  LDC R5, c[0x0][0x14] ;  /* 0x00000500ff057b82 */ /* 0x034ea20000000800 */
[----:B------:R-:W-:Y:S01]  /*7620*/  UIMAD.WIDE.U32 UR6, UR6, UR7, URZ ;  /* 0x00000007060672a5 */ /* 0x000fe2000f8e003f */
[----:B0-----:R-:W-:Y:S01]  /*7630*/  PRMT R6, RZ, 0x7610, R6 ;  /* 0x00007610ff067816 */ /* 0x001fe20000000006 */
[----:B------:R-:W-:-:S04]  /*7640*/  IMAD.MOV.U32 R7, RZ, RZ, -0x1 ;  /* 0xffffffffff077424 */ /* 0x000fc800078e00ff */
[----:B--2---:R-:W-:-:S04]  /*7650*/  IMAD.WIDE.U32 R2, R5, UR6, R2 ;  /* 0x0000000605027c25 */ /* 0x004fc8000f8e0002 */
[----:B------:R-:W-:Y:S01]  /*7660*/  IMAD R5, R5, UR7, RZ ;  /* 0x0000000705057c24 */ /* 0x000fe2000f8e02ff */
[----:B------:R-:W-:Y:S02]  /*7670*/  ULDC.64 UR6, c[0x0][0x650] ;  /* 0x0001940000067ab9 */ /* 0x000fe40000000a00 */
[----:B------:R-:W-:Y:S01]  /*7680*/  ISETP.GE.U32.AND P0, PT, R2, UR6, PT ;  /* 0x0000000602007c0c */ /* 0x000fe2000bf06070 */
[----:B------:R-:W-:Y:S02]  /*7690*/  IMAD.IADD R3, R3, 0x1, R5 ;  /* 0x0000000103037824 */ /* 0x000fe400078e0205 */
[----:B------:R-:W-:-:S03]  /*76a0*/  IMAD.MOV.U32 R5, RZ, RZ, -0x1 ;  /* 0xffffffffff057424 */ /* 0x000fc600078e00ff */
[----:B------:R-:W-:-:S13]  /*76b0*/  ISETP.GE.U32.AND.EX P0, PT, R3, UR7, PT, P0 ;  /* 0x0000000703007c0c */ /* 0x000fda000bf06100 */
[----:B------:R-:W-:Y:S05]  /*76c0*/  @P0 BRA `(.L_x_162) ;  /* 0x0000000400600947 */ /* 0x000fea0003800000 */
[----:B------:R-:W0:Y:S01]  /*76d0*/  S2R R20, SR_CTAID.X ;  /* 0x0000000000147919 */ /* 0x000e220000002500 */
[----:B------:R-:W2:Y:S01]  /*76e0*/  LDC.64 R14, c[0x0][0x628] ;  /* 0x00018a00ff0e7b82 */ /* 0x000ea20000000a00 */
[----:B------:R-:W-:Y:S01]  /*76f0*/  ULDC UR6, c[0x0][0x150] ;  /* 0x0000540000067ab9 */ /* 0x000fe20000000800 */
[----:B------:R-:W-:Y:S01]  /*7700*/  IMAD.MOV.U32 R12, RZ, RZ, R2 ;  /* 0x000000ffff0c7224 */ /* 0x000fe200078e0002 */
[----:B------:R-:W4:Y:S01]  /*7710*/  S2R R22, SR_CTAID.Y ;  /* 0x0000000000167919 */ /* 0x000f220000002600 */
[----:B------:R-:W-:-:S04]  /*7720*/  IMAD.MOV.U32 R13, RZ, RZ, R3 ;  /* 0x000000ffff0d7224 */ /* 0x000fc800078e0003 */
[----:B------:R-:W1:Y:S08]  /*7730*/  LDC R23, c[0x0][0x144] ;  /* 0x00005100ff177b82 */ /* 0x000e700000000800 */
[----:B------:R-:W1:Y:S08]  /*7740*/  LDC R16, c[0x0][0x630] ;  /* 0x00018c00ff107b82 */ /* 0x000e700000000800 */
[----:B------:R-:W1:Y:S01]  /*7750*/  LDC.64 R18, c[0x0][0x620] ;  /* 0x00018800ff127b82 */ /* 0x000e620000000a00 */
[----:B--2---:R-:W-:-:S04]  /*7760*/  ISETP.NE.U32.AND P0, PT, R14, RZ, PT ;  /* 0x000000ff0e00720c */ /* 0x004fc80003f05070 */
[----:B------:R-:W-:Y:S02]  /*7770*/  ISETP.NE.AND.EX P0, PT, R15, RZ, PT, P0 ;  /* 0x000000ff0f00720c */ /* 0x000fe40003f05300 */
[----:B0-----:R-:W-:-:S05]  /*7780*/  I2FP.F32.U32 R5, R20 ;  /* 0x0000001400057245 */ /* 0x001fca0000201000 */
[----:B------:R-:W-:-:S04]  /*7790*/  FMUL R5, R5, UR6 ;  /* 0x0000000605057c20 */ /* 0x000fc80008400000 */
[----:B------:R0:W2:Y:S02]  /*77a0*/  F2I.U32.TRUNC.NTZ R21, R5 ;  /* 0x0000000500157305 */ /* 0x0000a4000020f000 */
[----:B----4-:R-:W-:Y:S05]  /*77b0*/  @!P0 BRA `(.L_x_163) ;  /* 0x0000000000288947 */ /* 0x010fea0003800000 */
[----:B0-----:R-:W0:Y:S02]  /*77c0*/  LDC R5, c[0x0][0x634] ;  /* 0x00018d00ff057b82 */ /* 0x001e240000000800 */
        /* <DEDUP_REMOVED lines=9> */
.L_x_163:
[-CC-:B-1----:R-:W-:Y:S01]  /*7860*/  SHF.R.U64 R17, R12, R16.reuse, R13.reuse ;  /* 0x000000100c117219 */ /* 0x182fe2000000120d */
[----:B------:R-:W1:Y:S01]  /*7870*/  LDC.64 R28, c[0x0][0x640] ;  /* 0x00019000ff1c7b82 */ /* 0x000e620000000a00 */
[----:B0-----:R-:W-:Y:S01]  /*7880*/  SHF.R.U32.HI R5, RZ, R16, R13 ;  /* 0x00000010ff057219 */ /* 0x001fe2000001160d */
[----:B--2---:R-:W-:Y:S01]  /*7890*/  IMAD.MOV R21, RZ, RZ, -R21 ;  /* 0x000000ffff157224 */ /* 0x004fe200078e0a15 */
[----:B------:R-:W-:Y:S01]  /*78a0*/  IADD3 R11, P0, RZ, -R17, RZ ;  /* 0x80000011ff0b7210 */ /* 0x000fe20007f1e0ff */
[----:B------:R-:W-:Y:S02]  /*78b0*/  ULDC UR6, c[0x0][0x154] ;  /* 0x0000550000067ab9 */ /* 0x000fe40000000800 */
[----:B------:R-:W-:Y:S02]  /*78c0*/  IMAD R23, R23, R21, R20 ;  /* 0x0000001517177224 */ /* 0x000fe400078e0214 */
[----:B------:R-:W0:Y:S01]  /*78d0*/  LDC R12, c[0x0][0x618] ;  /* 0x00018600ff0c7b82 */ /* 0x000e220000000800 */
[----:B------:R-:W-:-:S02]  /*78e0*/  IMAD.X R5, RZ, RZ, ~R5, P0 ;  /* 0x000000ffff057224 */ /* 0x000fc400000e0e05 */
[----:B------:R-:W-:-:S04]  /*78f0*/  IMAD.WIDE.U32 R6, R11, R18, R2 ;  /* 0x000000120b067225 */ /* 0x000fc800078e0002 */
[----:B------:R-:W-:Y:S01]  /*7900*/  IMAD R10, R5, R18, RZ ;  /* 0x00000012050a7224 */ /* 0x000fe200078e02ff */
[----:B------:R-:W2:Y:S03]  /*7910*/  LDC R24, c[0x0][0x608] ;  /* 0x00018200ff187b82 */ /* 0x000ea60000000800 */
[----:B------:R-:W-:Y:S02]  /*7920*/  IMAD R5, R11, R19, R10 ;  /* 0x000000130b057224 */ /* 0x000fe400078e020a */
[----:B------:R-:W-:Y:S02]  /*7930*/  IMAD.MOV.U32 R11, RZ, RZ, 0x1 ;  /* 0x00000001ff0b7424 */ /* 0x000fe400078e00ff */
[----:B------:R-:W-:Y:S01]  /*7940*/  IMAD.IADD R5, R7, 0x1, R5 ;  /* 0x0000000107057824 */ /* 0x000fe200078e0205 */
[----:B---3--:R-:W3:Y:S01]  /*7950*/  LDC R26, c[0x0][0x658] ;  /* 0x00019600ff1a7b82 */ /* 0x008ee20000000800 */
[----:B------:R-:W-:-:S02]  /*7960*/  I2FP.F32.U32 R7, R22 ;  /* 0x0000001600077245 */ /* 0x000fc40000201000 */
[----:B-1----:R-:W-:-:S03]  /*7970*/  ISETP.NE.U32.AND P0, PT, R28, RZ, PT ;  /* 0x000000ff1c00720c */ /* 0x002fc60003f05070 */
[----:B------:R-:W-:Y:S01]  /*7980*/  FMUL R10, R7, UR6 ;  /* 0x00000006070a7c20 */ /* 0x000fe20008400000 */
[----:B------:R-:W-:Y:S01]  /*7990*/  ISETP.NE.AND.EX P0, PT, R29, RZ, PT, P0 ;  /* 0x000000ff1d00720c */ /* 0x000fe20003f05300 */
[----:B------:R-:W1:Y:S01]  /*79a0*/  LDC R21, c[0x0][0x148] ;  /* 0x00005200ff157b82 */ /* 0x000e620000000800 */
[-CC-:B0-----:R-:W-:Y:S01]  /*79b0*/  SHF.R.U64 R16, R6, R12.reuse, R5.reuse ;  /* 0x0000000c06107219 */ /* 0x181fe20000001205 */
[----:B------:R0:W4:Y:S01]  /*79c0*/  F2I.U32.TRUNC.NTZ R18, R10 ;  /* 0x0000000a00127305 */ /* 0x000122000020f000 */
[----:B------:R-:W-:Y:S01]  /*79d0*/  SHF.R.U32.HI R5, RZ, R12, R5 ;  /* 0x0000000cff057219 */ /* 0x000fe20000011605 */
[----:B------:R-:W-:-:S04]  /*79e0*/  IMAD.MOV.U32 R7, RZ, RZ, -0x1 ;  /* 0xffffffffff077424 */ /* 0x000fc800078e00ff */
[----:B------:R-:W0:Y:S01]  /*79f0*/  LDC R20, c[0x0][0x600] ;  /* 0x00018000ff147b82 */ /* 0x000e220000000800 */
[-CC-:B--2---:R-:W-:Y:S02]  /*7a00*/  SHF.R.U64 R14, R16, R24.reuse, R5.reuse ;  /* 0x00000018100e7219 */ /* 0x184fe40000001205 */
[----:B------:R-:W-:-:S05]  /*7a10*/  SHF.R.U32.HI R5, RZ, R24, R5 ;  /* 0x00000018ff057219 */ /* 0x000fca0000011605 */
[----:B------:R-:W2:Y:S01]  /*7a20*/  LDC R27, c[0x0][0x648] ;  /* 0x00019200ff1b7b82 */ /* 0x000ea20000000800 */
[-C--:B---3--:R-:W-:Y:S02]  /*7a30*/  SHF.L.U32 R6, R7, R26.reuse, RZ ;  /* 0x0000001a07067219 */ /* 0x088fe400000006ff */
[-CC-:B------:R-:W-:Y:S02]  /*7a40*/  SHF.R.U64 R19, R14, R26.reuse, R5.reuse ;  /* 0x0000001a0e137219 */ /* 0x180fe40000001205 */
[----:B------:R-:W-:Y:S02]  /*7a50*/  SHF.R.U32.HI R7, RZ, R26, R5 ;  /* 0x0000001aff077219 */ /* 0x000fe40000011605 */
[----:B------:R-:W-:Y:S01]  /*7a60*/  LOP3.LUT R25, RZ, R6, RZ, 0x33, !PT ;  /* 0x00000006ff197212 */ /* 0x000fe200078e33ff */
[----:B------:R-:W3:Y:S01]  /*7a70*/  LDC R30, c[0x0][0x638] ;  /* 0x00018e00ff1e7b82 */ /* 0x000ee20000000800 */
[----:B------:R-:W-:Y:S01]  /*7a80*/  SHF.L.U32 R26, R11, R26, RZ ;  /* 0x0000001a0b1a7219 */ /* 0x000fe200000006ff */
[----:B------:R-:W-:-:S06]  /*7a90*/  IMAD.MOV.U32 R6, RZ, RZ, R19 ;  /* 0x000000ffff067224 */ /* 0x000fcc00078e0013 */
[----:B------:R-:W0:Y:S01]  /*7aa0*/  LDC R31, c[0x0][0x610] ;  /* 0x00018400ff1f7b82 */ /* 0x000e220000000800 */
[----:B----4-:R-:W-:Y:S05]  /*7ab0*/  @!P0 BRA `(.L_x_164) ;  /* 0x0000000000288947 */ /* 0x010fea0003800000 */
[----:B------:R-:W4:Y:S02]  /*7ac0*/  LDC R6, c[0x0][0x64c] ;  /* 0x00019300ff067b82 */ /* 0x000f240000000800 */
[----:B----4-:R-:W-:-:S05]  /*7ad0*/  IADD3 R5, P0, R19, R6, RZ ;  /* 0x0000000613057210 */ /* 0x010fca0007f1e0ff */
[----:B------:R-:W-:-:S04]  /*7ae0*/  IMAD.X R15, RZ, RZ, R7, P0 ;  /* 0x000000ffff0f7224 */ /* 0x000fc800000e0607 */
[----:B------:R-:W-:-:S04]  /*7af0*/  IMAD.WIDE.U32 R6, R15, R28, RZ ;  /* 0x0000001c0f067225 */ /* 0x000fc800078e00ff */
[----:B0-----:R-:W-:-:S04]  /*7b00*/  IMAD.WIDE.U32 R10, P0, R5, R29, R6 ;  /* 0x0000001d050a7225 */ /* 0x001fc80007800006 */
[----:B------:R-:W-:-:S04]  /*7b10*/  IMAD.WIDE.U32 R6, R5, R28, RZ ;  /* 0x0000001c05067225 */ /* 0x000fc800078e00ff */
[----:B------:R-:W-:Y:S01]  /*7b20*/  IMAD.X R13, RZ, RZ, RZ, P0 ;  /* 0x000000ffff0d7224 */ /* 0x000fe200000e06ff */
[----:B------:R-:W-:Y:S01]  /*7b30*/  IADD3 RZ, P0, R7, R10, RZ ;  /* 0x0000000a07ff7210 */ /* 0x000fe20007f1e0ff */
[----:B------:R-:W-:-:S04]  /*7b40*/  IMAD.MOV.U32 R12, RZ, RZ, R11 ;  /* 0x000000ffff0c7224 */ /* 0x000fc800078e000b */
[----:B------:R-:W-:-:S08]  /*7b50*/  IMAD.WIDE.U32.X R6, R15, R29, R12, P0 ;  /* 0x0000001d0f067225 */ /* 0x000fd000000e040c */
.L_x_164:
[----:B--2---:R-:W-:Y:S01]  /*7b60*/  SHF.R.U64 R5, R6, R27, R7 ;  /* 0x0000001b06057219 */ /* 0x004fe20000001207 */
[----:B0-----:R-:W-:Y:S01]  /*7b70*/  VIADD R7, R20, 0xffffffff ;  /* 0xffffffff14077836 */ /* 0x001fe20000000000 */
[----:B------:R-:W-:Y:S01]  /*7b80*/  LOP3.LUT R28, R14, R25, RZ, 0xc0, !PT ;  /* 0x000000190e1c7212 */ /* 0x000fe200078ec0ff */
[----:B------:R-:W-:Y:S02]  /*7b90*/  IMAD.MOV R18, RZ, RZ, -R18 ;  /* 0x000000ffff127224 */ /* 0x000fe400078e0a12 */
[----:B------:R-:W-:Y:S01]  /*7ba0*/  IMAD.MOV R6, RZ, RZ, -R5 ;  /* 0x000000ffff067224 */ /* 0x000fe200078e0a05 */
[----:B------:R-:W-:Y:S01]  /*7bb0*/  LOP3.LUT R16, R16, R7, RZ, 0xc0, !PT ;  /* 0x0000000710107212 */ /* 0x000fe200078ec0ff */
[----:B------:R-:W-:Y:S02]  /*7bc0*/  IMAD R28, R26, R5, R28 ;  /* 0x000000051a1c7224 */ /* 0x000fe400078e021c */
[----:B-1----:R-:W-:Y:S02]  /*7bd0*/  @P2 IMAD R23, R21, R18, R22 ;  /* 0x0000001215172224 */ /* 0x002fe400078e0216 */
[----:B---3--:R-:W-:-:S02]  /*7be0*/  IMAD R5, R6, R30, R19 ;  /* 0x0000001e06057224 */ /* 0x008fc400078e0213 */
[----:B------:R-:W-:Y:S02]  /*7bf0*/  IMAD R28, R28, R31, R23 ;  /* 0x0000001f1c1c7224 */ /* 0x000fe400078e0217 */
[----:B------:R-:W-:Y:S02]  /*7c00*/  IMAD R5, R5, R20, R16 ;  /* 0x0000001405057224 */ /* 0x000fe400078e0210 */
[----:B------:R-:W-:-:S03]  /*7c10*/  IMAD.MOV.U32 R6, RZ, RZ, 0x1 ;  /* 0x00000001ff067424 */ /* 0x000fc600078e00ff */
[----:B------:R-:W-:Y:S02]  /*7c20*/  SEL R7, R5, R28, !P2 ;  /* 0x0000001c05077207 */ /* 0x000fe40005000000 */
[----:B------:R-:W-:Y:S01]  /*7c30*/  SEL R28, R28, R5, !P2 ;  /* 0x000000051c1c7207 */ /* 0x000fe20005000000 */
[----:B------:R-:W-:-:S07]  /*7c40*/  IMAD.MOV.U32 R5, RZ, RZ, R17 ;  /* 0x000000ffff057224 */ /* 0x000fce00078e0011 */
.L_x_162:
[----:B------:R-:W-:Y:S01]  /*7c50*/  LOP3.LUT P0, RZ, R6, 0xff, RZ, 0xc0, !PT ;  /* 0x000000ff06ff7812 */ /* 0x000fe2000780c0ff */
[----:B------:R-:W-:-:S12]  /*7c60*/  IMAD.MOV.U32 R6, RZ, RZ, R28 ;  /* 0x000000ffff067224 */ /* 0x000fd800078e001c */
[----:B------:R-:W-:Y:S05]  /*7c70*/  @P0 BRA `(.L_x_165) ;  /* 0xffffff9000a00947 */ /* 0x000fea000383ffff */
[----:B------:R-:W-:Y:S05]  /*7c80*/  EXIT ;  /* 0x000000000000794d */ /* 0x000fea0003800000 */
.L_x_3:
[----:B0-----:R-:W-:Y:S01]  /*7c90*/  ULDC.64 UR4, c[0x0][0x650] ;  /* 0x0001940000047ab9 */ /* 0x001fe20000000a00 */
        /* <DEDUP_REMOVED lines=25> */
.L_x_167:
[--C-:B------:R-:W-:Y:S01]  /*7e30*/  SHF.R.U64 R16, R14, R18, R15.reuse ;  /* 0x000000120e107219 */ /* 0x100fe2000000120f */
[----:B------:R-:W0:Y:S01]  /*7e40*/  LDC R22, c[0x0][0x618] ;  /* 0x00018600ff167b82 */ /* 0x000e220000000800 */
[----:B------:R-:W-:Y:S01]  /*7e50*/  I2FP.F32.U32 R7, R8 ;  /* 0x0000000800077245 */ /* 0x000fe20000201000 */
[----:B------:R-:W-:Y:S01]  /*7e60*/  ULDC UR4, c[0x0][0x150] ;  /* 0x0000540000047ab9 */ /* 0x000fe20000000800 */
[----:B------:R-:W-:Y:S02]  /*7e70*/  SHF.R.U32.HI R6, RZ, R18, R15 ;  /* 0x00000012ff067219 */ /* 0x000fe4000001160f */
[----:B------:R-:W-:Y:S01]  /*7e80*/  IADD3 R9, P0, RZ, -R16, RZ ;  /* 0x80000010ff097210 */ /* 0x000fe20007f1e0ff */
[----:B------:R-:W-:Y:S01]  /*7e90*/  FMUL R13, R7, UR4 ;  /* 0x00000004070d7c20 */ /* 0x000fe20008400000 */
[----:B------:R-:W-:Y:S01]  /*7ea0*/  ULDC UR4, c[0x0][0x154] ;  /* 0x0000550000047ab9 */ /* 0x000fe20000000800 */
[----:B------:R-:W1:Y:S02]  /*7eb0*/  LDC.64 R24, c[0x0][0x640] ;  /* 0x00019000ff187b82 */ /* 0x000e640000000a00 */
[----:B------:R-:W-:-:S02]  /*7ec0*/  IMAD.X R11, RZ, RZ, ~R6, P0 ;  /* 0x000000ffff0b7224 */ /* 0x000fc400000e0e06 */
[----:B------:R-:W2:Y:S01]  /*7ed0*/  F2I.U32.TRUNC.NTZ R13, R13 ;  /* 0x0000000d000d7305 */ /* 0x000ea2000020f000 */
[----:B------:R-:W-:-:S03]  /*7ee0*/  IMAD.WIDE.U32 R6, R9, R20, R2 ;  /* 0x0000001409067225 */ /* 0x000fc600078e0002 */
[----:B------:R-:W3:Y:S01]  /*7ef0*/  LDC R15, c[0x0][0x144] ;  /* 0x00005100ff0f7b82 */ /* 0x000ee20000000800 */
[----:B------:R-:W-:-:S04]  /*7f00*/  IMAD R12, R11, R20, RZ ;  /* 0x000000140b0c7224 */ /* 0x000fc800078e02ff */
[----:B------:R-:W-:Y:S02]  /*7f10*/  IMAD R9, R9, R21, R12 ;  /* 0x0000001509097224 */ /* 0x000fe400078e020c */
[----:B------:R-:W-:Y:S01]  /*7f20*/  IMAD.MOV.U32 R12, RZ, RZ, -0x1 ;  /* 0xffffffffff0c7424 */ /* 0x000fe200078e00ff */
[----:B------:R-:W4:Y:S01]  /*7f30*/  LDC R18, c[0x0][0x608] ;  /* 0x00018200ff127b82 */ /* 0x000f220000000800 */
[----:B------:R-:W-:Y:S01]  /*7f40*/  IMAD.IADD R7, R7, 0x1, R9 ;  /* 0x0000000107077824 */ /* 0x000fe200078e0209 */
[----:B------:R-:W-:-:S04]  /*7f50*/  I2FP.F32.U32 R9, R10 ;  /* 0x0000000a00097245 */ /* 0x000fc80000201000 */
[-C--:B0-----:R-:W-:Y:S01]  /*7f60*/  SHF.R.U64 R14, R6, R22.reuse, R7 ;  /* 0x00000016060e7219 */ /* 0x081fe20000001207 */
[----:B--2---:R-:W-:Y:S01]  /*7f70*/  IMAD.MOV R6, RZ, RZ, -R13 ;  /* 0x000000ffff067224 */ /* 0x004fe200078e0a0d */
[----:B------:R-:W0:Y:S01]  /*7f80*/  LDC R11, c[0x0][0x658] ;  /* 0x00019600ff0b7b82 */ /* 0x000e220000000800 */
[----:B-1----:R-:W-:Y:S01]  /*7f90*/  ISETP.NE.U32.AND P0, PT, R24, RZ, PT ;  /* 0x000000ff1800720c */ /* 0x002fe20003f05070 */
[----:B------:R-:W-:Y:S01]  /*7fa0*/  FMUL R9, R9, UR4 ;  /* 0x0000000409097c20 */ /* 0x000fe20008400000 */
[----:B------:R-:W-:Y:S02]  /*7fb0*/  SHF.R.U32.HI R7, RZ, R22, R7 ;  /* 0x00000016ff077219 */ /* 0x000fe40000011607 */
[----:B------:R-:W-:-:S03]  /*7fc0*/  ISETP.NE.AND.EX P0, PT, R25, RZ, PT, P0 ;  /* 0x000000ff1900720c */ /* 0x000fc60003f05300 */
[----:B------:R-:W1:Y:S01]  /*7fd0*/  LDC R21, c[0x0][0x148] ;  /* 0x00005200ff157b82 */ /* 0x000e620000000800 */
[----:B---3--:R-:W-:Y:S02]  /*7fe0*/  IMAD R22, R15, R6, R8 ;  /* 0x000000060f167224 */ /* 0x008fe400078e0208 */
[----:B------:R-:W-:-:S05]  /*7ff0*/  IMAD.MOV.U32 R8, RZ, RZ, 0x1 ;  /* 0x00000001ff087424 */ /* 0x000fca00078e00ff */
[----:B------:R-:W2:Y:S01]  /*8000*/  LDC R20, c[0x0][0x600] ;  /* 0x00018000ff147b82 */ /* 0x000ea20000000800 */
[-CC-:B----4-:R-:W-:Y:S02]  /*8010*/  SHF.R.U64 R17, R14, R18.reuse, R7.reuse ;  /* 0x000000120e117219 */ /* 0x190fe40000001207 */
[----:B------:R-:W-:Y:S02]  /*8020*/  SHF.R.U32.HI R6, RZ, R18, R7 ;  /* 0x00000012ff067219 */ /* 0x000fe40000011607 */
[----:B------:R3:W4:Y:S03]  /*8030*/  F2I.U32.TRUNC.NTZ R18, R9 ;  /* 0x0000000900127305 */ /* 0x000726000020f000 */
[----:B------:R-:W1:Y:S01]  /*8040*/  LDC R23, c[0x0][0x648] ;  /* 0x00019200ff177b82 */ /* 0x000e620000000800 */
[-C--:B0-----:R-:W-:Y:S02]  /*8050*/  SHF.R.U64 R19, R17, R11.reuse, R6 ;  /* 0x0000000b11137219 */ /* 0x081fe40000001206 */
[----:B------:R-:W-:-:S02]  /*8060*/  SHF.L.U32 R12, R12, R11, RZ ;  /* 0x0000000b0c0c7219 */ /* 0x000fc400000006ff */
[-C--:B------:R-:W-:Y:S01]  /*8070*/  SHF.R.U32.HI R7, RZ, R11.reuse, R6 ;  /* 0x0000000bff077219 */ /* 0x080fe20000011606 */
[----:B------:R-:W-:Y:S01]  /*8080*/  IMAD.MOV.U32 R6, RZ, RZ, R19 ;  /* 0x000000ffff067224 */ /* 0x000fe200078e0013 */
[----:B------:R-:W-:Y:S01]  /*8090*/  SHF.L.U32 R27, R8, R11, RZ ;  /* 0x0000000b081b7219 */ /* 0x000fe200000006ff */
[----:B------:R-:W0:Y:S01]  /*80a0*/  LDC R26, c[0x0][0x638] ;  /* 0x00018e00ff1a7b82 */ /* 0x000e220000000800 */
[----:B------:R-:W-:-:S07]  /*80b0*/  LOP3.LUT R28, RZ, R12, RZ, 0x33, !PT ;  /* 0x0000000cff1c7212 */ /* 0x000fce00078e33ff */
[----:B------:R-:W0:Y:S01]  /*80c0*/  LDC R29, c[0x0][0x610] ;  /* 0x00018400ff1d7b82 */ /* 0x000e220000000800 */
[----:B---34-:R-:W-:Y:S05]  /*80d0*/  @!P0 BRA `(.L_x_168) ;  /* 0x0000000000288947 */ /* 0x018fea0003800000 */
        /* <DEDUP_REMOVED lines=10> */
.L_x_168:
[----:B-1----:R-:W-:Y:S01]  /*8180*/  SHF.R.U64 R7, R6, R23, R7 ;  /* 0x0000001706077219 */ /* 0x002fe20000001207 */
[----:B--2---:R-:W-:Y:S01]  /*8190*/  VIADD R9, R20, 0xffffffff ;  /* 0xffffffff14097836 */ /* 0x004fe20000000000 */
[----:B------:R-:W-:Y:S01]  /*81a0*/  LOP3.LUT R6, R17, R28, RZ, 0xc0, !PT ;  /* 0x0000001c11067212 */ /* 0x000fe200078ec0ff */
[----:B------:R-:W-:Y:S02]  /*81b0*/  IMAD.MOV R18, RZ, RZ, -R18 ;  /* 0x000000ffff127224 */ /* 0x000fe400078e0a12 */
[----:B------:R-:W-:Y:S02]  /*81c0*/  IMAD.MOV R8, RZ, RZ, -R7 ;  /* 0x000000ffff087224 */ /* 0x000fe400078e0a07 */
[----:B------:R-:W-:Y:S01]  /*81d0*/  IMAD R11, R27, R7, R6 ;  /* 0x000000071b0b7224 */ /* 0x000fe200078e0206 */
[----:B------:R-:W-:Y:S01]  /*81e0*/  LOP3.LUT R7, R14, R9, RZ, 0xc0, !PT ;  /* 0x000000090e077212 */ /* 0x000fe200078ec0ff */
[----:B------:R-:W-:Y:S02]  /*81f0*/  @P2 IMAD R22, R21, R18, R10 ;  /* 0x0000001215162224 */ /* 0x000fe400078e020a */
[----:B0-----:R-:W-:-:S02]  /*8200*/  IMAD R6, R8, R26, R19 ;  /* 0x0000001a08067224 */ /* 0x001fc400078e0213 */
[----:B------:R-:W-:Y:S02]  /*8210*/  IMAD R11, R11, R29, R22 ;  /* 0x0000001d0b0b7224 */ /* 0x000fe400078e0216 */
[----:B------:R-:W-:Y:S02]  /*8220*/  IMAD R6, R6, R20, R7 ;  /* 0x0000001406067224 */ /* 0x000fe400078e0207 */
[----:B------:R-:W-:-:S03]  /*8230*/  IMAD.MOV.U32 R8, RZ, RZ, 0x1 ;  /* 0x00000001ff087424 */ /* 0x000fc600078e00ff */
[----:B------:R-:W-:Y:S02]  /*8240*/  SEL R14, R6, R11, !P2 ;  /* 0x0000000b060e7207 */ /* 0x000fe40005000000 */
[----:B------:R-:W-:Y:S01]  /*8250*/  SEL R11, R11, R6, !P2 ;  /* 0x000000060b0b7207 */ /* 0x000fe20005000000 */
[----:B------:R-:W-:Y:S01]  /*8260*/  IMAD.MOV.U32 R6, RZ, RZ, R16 ;  /* 0x000000ffff067224 */ /* 0x000fe200078e0010 */
[----:B------:R-:W-:-:S07]  /*8270*/  PRMT R7, R8, 0x7610, R7 ;  /* 0x0000761008077816 */ /* 0x000fce0000000007 */
.L_x_166:
[----:B------:R-:W-:-:S08]  /*8280*/  NOP ;  /* 0x0000000000007918 */ /* 0x000fd00000000000 */
[----:B------:R-:W0:-:S00]  /*8290*/  USETMAXREG.DEALLOC.CTAPOOL 0x28 ;  /* 0x00000028000079c8 */ /* 0x000e0000080e0500 */
[----:B0-----:R-:W-:-:S13]  /*82a0*/  ISETP.NE.AND P0, PT, R5, RZ, PT ;  /* 0x000000ff0500720c */ /* 0x001fda0003f05270 */
[----:B------:R-:W-:Y:S05]  /*82b0*/  @P0 EXIT ;  /* 0x000000000000094d */ /* 0x000fea0003800000 */
[----:B------:R-:W-:Y:S01]  /*82c0*/  LOP3.LUT P0, RZ, R7, 0xff, RZ, 0xc0, !PT ;  /* 0x000000ff07ff7812 */ /* 0x000fe2000780c0ff */
[----:B------:R-:W-:Y:S02]  /*82d0*/  IMAD.MOV.U32 R5, RZ, RZ, 0x1 ;  /* 0x00000001ff057424 */ /* 0x000fe400078e00ff */
[----:B------:R-:W-:-:S10]  /*82e0*/  IMAD.MOV.U32 R13, RZ, RZ, RZ ;  /* 0x000000ffff0d7224 */ /* 0x000fd400078e00ff */
[----:B------:R-:W-:Y:S05]  /*82f0*/  @!P0 BRA `(.L_x_169) ;  /* 0x0000000c00288947 */ /* 0x000fea0003800000 */
[----:B------:R-:W0:Y:S01]  /*8300*/  LDC R5, c[0x0][0x28c] ;  /* 0x0000a300ff057b82 */ /* 0x000e220000000800 */
[----:B------:R-:W-:Y:S01]  /*8310*/  ULDC UR5, c[0x0][0x600] ;  /* 0x0001800000057ab9 */ /* 0x000fe20000000800 */
[----:B------:R-:W-:Y:S01]  /*8320*/  ULDC UR4, c[0x0][0xc] ;  /* 0x0000030000047ab9 */ /* 0x000fe20000000800 */
[----:B------:R-:W-:Y:S01]  /*8330*/  UIADD3 UR16, UR5, -0x1, URZ ;  /* 0xffffffff05107890 */ /* 0x000fe2000fffe03f */
[C---:B------:R-:W-:Y:S01]  /*8340*/  LOP3.LUT P3, RZ, R0.reuse, 0x7f, RZ, 0xc0, !PT ;  /* 0x0000007f00ff7812 */ /* 0x040fe2000786c0ff */
[----:B------:R-:W-:Y:S01]  /*8350*/  ULDC UR6, c[0x0][0x658] ;  /* 0x0001960000067ab9 */ /* 0x000fe20000000800 */
[----:B------:R-:W-:Y:S01]  /*8360*/  ULDC UR5, c[0x0][0x10] ;  /* 0x0000040000057ab9 */ /* 0x000fe20000000800 */
[----:B------:R-:W-:Y:S01]  /*8370*/  UMOV UR7, 0xffffffff ;  /* 0xffffffff00077882 */ /* 0x000fe20000000000 */
[----:B------:R-:W-:Y:S01]  /*8380*/  UMOV UR8, 0x1 ;  /* 0x0000000100087882 */ /* 0x000fe20000000000 */
[----:B------:R-:W-:Y:S01]  /*8390*/  UIMAD.WIDE.U32 UR4, UR4, UR5, URZ ;  /* 0x00000005040472a5 */ /* 0x000fe2000f8e003f */
[----:B------:R-:W-:Y:S01]  /*83a0*/  LOP3.LUT P0, RZ, R0, 0x1f, RZ, 0xc0, !PT ;  /* 0x0000001f00ff7812 */ /* 0x000fe2000780c0ff */
[----:B------:R-:W-:Y:S01]  /*83b0*/  USHF.L.U32 UR7, UR7, UR6, URZ ;  /* 0x0000000607077299 */ /* 0x000fe2000800063f */
[----:B------:R-:W-:Y:S01]  /*83c0*/  BSSY B0, `(.L_x_169) ;  /* 0x00000bd000007945 */ /* 0x000fe20003800000 */
[----:B------:R-:W-:Y:S01]  /*83d0*/  USHF.L.U32 UR18, UR8, UR6, URZ ;  /* 0x0000000608127299 */ /* 0x000fe2000800063f */
[----:B------:R-:W-:Y:S01]  /*83e0*/  IMAD.MOV.U32 R15, RZ, RZ, 0x1 ;  /* 0x00000001ff0f7424 */ /* 0x000fe200078e00ff */
[----:B------:R-:W-:Y:S01]  /*83f0*/  LOP3.LUT R16, R4, 0x2, RZ, 0xfc, !PT ;  /* 0x0000000204107812 */ /* 0x000fe200078efcff */
[----:B------:R-:W-:Y:S01]  /*8400*/  ULDC UR6, c[0x0][0x14] ;  /* 0x0000050000067ab9 */ /* 0x000fe20000000800 */
[----:B------:R-:W-:Y:S01]  /*8410*/  PLOP3.LUT P0, PT, P0, P3, PT, 0x8a, 0x0 ;  /* 0x000000000000781c */ /* 0x000fe20000707172 */
[----:B------:R-:W-:Y:S01]  /*8420*/  UIMAD.WIDE.U32 UR20, UR4, UR6, URZ ;  /* 0x00000006041472a5 */ /* 0x000fe2000f8e003f */
[----:B------:R-:W-:Y:S01]  /*8430*/  IMAD.MOV.U32 R13, RZ, RZ, RZ ;  /* 0x000000ffff0d7224 */ /* 0x000fe200078e00ff */
[----:B------:R-:W-:-:S02]  /*8440*/  UIMAD UR13, UR5, UR6, URZ ;  /* 0x00000006050d72a4 */ /* 0x000fc4000f8e023f */
[----:B------:R-:W-:Y:S01]  /*8450*/  ULOP3.LUT UR17, URZ, UR7, URZ, 0x33, !UPT ;  /* 0x000000073f117292 */ /* 0x000fe2000f8e333f */
[----:B0-----:R-:W-:Y:S01]  /*8460*/  VIADD R5, R5, 0x7f ;  /* 0x0000007f05057836 */ /* 0x001fe20000000000 */
[----:B------:R-:W-:Y:S01]  /*8470*/  UIADD3 UR13, UR21, UR13, URZ ;  /* 0x0000000d150d7290 */ /* 0x000fe2000fffe03f */
[----:B------:R-:W-:-:S03]  /*8480*/  ULDC.64 UR22, c[0x0][0x198] ;  /* 0x0000660000167ab9 */ /* 0x000fc60000000a00 */
[----:B------:R-:W-:-:S04]  /*8490*/  SHF.R.S32.HI R8, RZ, 0x1f, R5 ;  /* 0x0000001fff087819 */ /* 0x000fc80000011405 */
[----:B------:R-:W-:Y:S01]  /*84a0*/  LEA.HI R8, R8, R5, RZ, 0x7 ;  /* 0x0000000508087211 */ /* 0x000fe200078f38ff */
[----:B------:R-:W-:-:S03]  /*84b0*/  IMAD.MOV.U32 R5, RZ, RZ, 0x1 ;  /* 0x00000001ff057424 */ /* 0x000fc600078e00ff */
[----:B------:R-:W-:-:S05]  /*84c0*/  SHF.R.S32.HI R12, RZ, 0x7, R8 ;  /* 0x00000007ff0c7819 */ /* 0x000fca0000011408 */
[----:B------:R-:W-:-:S07]  /*84d0*/  VIADD R0, R12, 0x1 ;  /* 0x000000010c007836 */ /* 0x000fce0000000000 */
.L_x_181:
[----:B------:R-:W-:-:S03]  /*84e0*/  UMOV UR4, 0xffffffff ;  /* 0xffffffff00047882 */ /* 0x000fc60000000000 */
[----:B------:R-:W-:Y:S05]  /*84f0*/  BRA.DIV UR4, `(.L_x_170) ;  /* 0x0000000e04747947 */ /* 0x000fea000b800000 */
[----:B------:R-:W-:-:S13]  /*8500*/  ELECT P1, URZ, PT ;  /* 0x00000000003f782f */ /* 0x000fda0003820000 */
.L_x_191:
[----:B------:R-:W0:Y:S01]  /*8510*/  LDC R7, c[0x0][0x28c] ;  /* 0x0000a300ff077b82 */ /* 0x000e220000000800 */
[----:B------:R-:W-:Y:S01]  /*8520*/  BSSY B1, `(.L_x_171) ;  /* 0x0000035000017945 */ /* 0x000fe20003800000 */
[----:B0-----:R-:W-:-:S13]  /*8530*/  ISETP.LT.OR P1, PT, R7, 0x1, !P1 ;  /* 0x000000010700780c */ /* 0x001fda0004f21670 */
[----:B------:R-:W-:Y:S05]  /*8540*/  @P1 BRA `(.L_x_172) ;  /* 0x0000000000c81947 */ /* 0x000fea0003800000 */
[----:B------:R-:W-:Y:S02]  /*8550*/  IMAD.SHL.U32 R14, R14, 0x80, RZ ;  /* 0x000000800e0e7824 */ /* 0x000fe400078e00ff */
[----:B------:R-:W-:Y:S02]  /*8560*/  IMAD.SHL.U32 R17, R11, 0x80, RZ ;  /* 0x000000800b117824 */ /* 0x000fe400078e00ff */
[----:B------:R-:W-:Y:S02]  /*8570*/  IMAD.MOV.U32 R20, RZ, RZ, RZ ;  /* 0x000000ffff147224 */ /* 0x000fe400078e00ff */
[----:B------:R-:W-:Y:S02]  /*8580*/  IMAD.MOV.U32 R7, RZ, RZ, R0 ;  /* 0x000000ffff077224 */ /* 0x000fe400078e0000 */
[----:B------:R-:W-:Y:S02]  /*8590*/  IMAD.MOV.U32 R8, RZ, RZ, R5 ;  /* 0x000000ffff087224 */ /* 0x000fe400078e0005 */
[----:B------:R-:W-:-:S07]  /*85a0*/  IMAD.MOV.U32 R9, RZ, RZ, R13 ;  /* 0x000000ffff097224 */ /* 0x000fce00078e000d */
.L_x_176:
[----:B------:R-:W0:Y:S01]  /*85b0*/  S2R R11, SR_CgaCtaId ;  /* 0x00000000000b7919 */ /* 0x000e220000008800 */
[----:B------:R-:W-:-:S04]  /*85c0*/  MOV R10, 0x400 ;  /* 0x00000400000a7802 */ /* 0x000fc80000000f00 */
[----:B0-----:R-:W-:Y:S02]  /*85d0*/  LEA R18, R11, R10, 0x18 ;  /* 0x0000000a0b127211 */ /* 0x001fe400078ec0ff */
[----:B------:R-:W-:Y:S01]  /*85e0*/  SHF.L.U32 R10, R8, 0x1f, RZ ;  /* 0x0000001f080a7819 */ /* 0x000fe200000006ff */
[----:B------:R-:W0:Y:S02]  /*85f0*/  @!P3 LDC R11, c[0x0][0x500] ;  /* 0x00014000ff0bbb82 */ /* 0x000e240000000800 */
[----:B------:R-:W-:-:S04]  /*8600*/  IMAD R19, R9, 0x8, R18 ;  /* 0x0000000809137824 */ /* 0x000fc800078e0212 */
[----:B------:R-:W1:Y:S02]  /*8610*/  SYNCS.PHASECHK.TRANS64.TRYWAIT P1, [R19+URZ+0x18], R10 ;  /* 0x0000180a130075a7 */ /* 0x000e64000802017f */
[----:B-1----:R-:W-:Y:S05]  /*8620*/  @!P1 BRA `(.L_x_173) ;  /* 0x0000000c00489947 */ /* 0x002fea0003800000 */
.L_x_192:
[----:B-1----:R-:W-:Y:S01]  /*8630*/  PRMT R10, R16, 0x9910, RZ ;  /* 0x00009910100a7816 */ /* 0x002fe200000000ff */
[----:B0-----:R0:W-:Y:S03]  /*8640*/  @!P3 SYNCS.ARRIVE.TRANS64 RZ, [R19+URZ], R11 ;  /* 0x0000000b13ffb9a7 */ /* 0x0011e6000800003f */
[----:B------:R-:W-:-:S13]  /*8650*/  ISETP.NE.AND P1, PT, R10, 0x2, PT ;  /* 0x000000020a00780c */ /* 0x000fda0003f25270 */
[----:B0-----:R-:W-:Y:S05]  /*8660*/  @P1 BRA `(.L_x_174) ;  /* 0x0000000000041947 */ /* 0x001fea0003800000 */
[----:B------:R-:W-:Y:S01]  /*8670*/  BPT.TRAP 0x1 ;  /* 0x000000040000795c */ /* 0x000fe20000300000 */
.L_x_174:
[----:B------:R-:W-:Y:S05]  /*8680*/  @P0 BRA `(.L_x_175) ;  /* 0x0000000000040947 */ /* 0x000fea0003800000 */
[----:B------:R-:W-:Y:S01]  /*8690*/  BPT.TRAP 0x1 ;  /* 0x000000040000795c */ /* 0x000fe20000300000 */
.L_x_175:
[----:B------:R-:W-:Y:S01]  /*86a0*/  IMAD R18, R9, 0x4000, R18 ;  /* 0x0000400009127824 */ /* 0x000fe200078e0212 */
[----:B------:R-:W-:Y:S01]  /*86b0*/  R2UR UR9, R19 ;  /* 0x00000000130972ca */ /* 0x000fe200000e0000 */
[----:B------:R-:W-:Y:S01]  /*86c0*/  VIADD R7, R7, 0xffffffff ;  /* 0xffffffff07077836 */ /* 0x000fe20000000000 */
[----:B------:R-:W-:Y:S01]  /*86d0*/  UIADD3 UR4, UP0, UR22, 0xf0, URZ ;  /* 0x000000f016047890 */ /* 0x000fe2000ff1e03f */
[----:B------:R-:W-:Y:S01]  /*86e0*/  R2UR UR11, R17 ;  /* 0x00000000110b72ca */ /* 0x000fe200000e0000 */
[----:B------:R-:W-:Y:S01]  /*86f0*/  UIADD3 UR24, UP1, UR22, 0x1f0, URZ ;  /* 0x000001f016187890 */ /* 0x000fe2000ff3e03f */
[----:B------:R-:W-:Y:S01]  /*8700*/  R2UR UR8, R18 ;  /* 0x00000000120872ca */ /* 0x000fe200000e0000 */
[----:B------:R-:W-:Y:S01]  /*8710*/  UIADD3.X UR5, URZ, UR23, URZ, UP0, !UPT ;  /* 0x000000173f057290 */ /* 0x000fe200087fe43f */
[----:B------:R-:W-:Y:S01]  /*8720*/  R2UR UR10, R20 ;  /* 0x00000000140a72ca */ /* 0x000fe200000e0000 */
[----:B------:R-:W-:Y:S01]  /*8730*/  VIADD R9, R9, 0x1 ;  /* 0x0000000109097836 */ /* 0x000fe20000000000 */
[----:B------:R-:W-:Y:S01]  /*8740*/  R2UR UR12, R6 ;  /* 0x00000000060c72ca */ /* 0x000fe200000e0000 */
[----:B------:R-:W-:Y:S01]  /*8750*/  UIADD3.X UR25, URZ, UR23, URZ, UP1, !UPT ;  /* 0x000000173f197290 */ /* 0x000fe20008ffe43f */
[----:B------:R-:W-:Y:S01]  /*8760*/  R2UR UR19, R14 ;  /* 0x000000000e1372ca */ /* 0x000fe200000e0000 */
[----:B------:R-:W-:Y:S01]  /*8770*/  UMOV UR6, 0x0 ;  /* 0x0000000000067882 */ /* 0x000fe20000000000 */
[----:B------:R-:W-:Y:S01]  /*8780*/  ISETP.GT.AND P4, PT, R7, 0x1, PT ;  /* 0x000000010700780c */ /* 0x000fe20003f84270 */
[----:B------:R-:W-:Y:S01]  /*8790*/  UMOV UR7, 0x10000000 ;  /* 0x1000000000077882 */ /* 0x000fe20000000000 */
[----:B------:R-:W-:Y:S01]  /*87a0*/  ISETP.NE.AND P1, PT, R9, 0x3, PT ;  /* 0x000000030900780c */ /* 0x000fe20003f25270 */
[----:B------:R-:W-:-:S02]  /*87b0*/  VIADD R20, R20, 0x80 ;  /* 0x0000008014147836 */ /* 0x000fc40000000000 */
[----:B------:R-:W-:Y:S01]  /*87c0*/  UIADD3 UR14, UR8, 0x100, URZ ;  /* 0x00000100080e7890 */ /* 0x000fe2000fffe03f */
[----:B------:R-:W-:Y:S01]  /*87d0*/  SEL R11, RZ, 0x1, P1 ;  /* 0x00000001ff0b7807 */ /* 0x000fe20000800000 */
[----:B------:R-:W-:Y:S01]  /*87e0*/  UIADD3 UR15, UR8, 0xc100, URZ ;  /* 0x0000c100080f7890 */ /* 0x000fe2000fffe03f */
[----:B------:R-:W-:Y:S02]  /*87f0*/  SEL R9, R9, RZ, P1 ;  /* 0x000000ff09097207 */ /* 0x000fe40000800000 */
[----:B------:R-:W-:Y:S02]  /*8800*/  LOP3.LUT R8, R8, R11, RZ, 0x3c, !PT ;  /* 0x0000000b08087212 */ /* 0x000fe400078e3cff */
[----:B------:R-:W-:Y:S02]  /*8810*/  UMOV UR8, UR14 ;  /* 0x0000000e00087c82 */ /* 0x000fe40008000000 */
[----:B------:R0:W-:Y:S02]  /*8820*/  UTMALDG.3D [UR8], [UR4], desc[UR6] ;  /* 0x00000608040075b4 */ /* 0x0001e40008011000 */
[----:B0-----:R-:W-:Y:S01]  /*8830*/  UMOV UR8, UR15 ;  /* 0x0000000f00087c82 */ /* 0x001fe20008000000 */
[----:B------:R-:W-:-:S02]  /*8840*/  UMOV UR11, UR19 ;  /* 0x00000013000b7c82 */ /* 0x000fc40008000000 */
[----:B------:R0:W-:Y:S02]  /*8850*/  UTMALDG.3D [UR8], [UR24], desc[UR6] ;  /* 0x00000608180075b4 */ /* 0x0001e40008011000 */
[----:B0-----:R-:W-:Y:S05]  /*8860*/  @P4 BRA `(.L_x_176) ;  /* 0xfffffffc00504947 */ /* 0x001fea000383ffff */
.L_x_172:
[----:B------:R-:W-:Y:S05]  /*8870*/  BSYNC B1 ;  /* 0x0000000000017941 */ /* 0x000fea0003800000 */
.L_x_171:
[----:B------:R-:W-:Y:S01]  /*8880*/  LOP3.LUT P4, RZ, R15, 0xff, RZ, 0xc0, !PT ;  /* 0x000000ff0fff7812 */ /* 0x000fe2000788c0ff */
[----:B------:R-:W-:Y:S01]  /*8890*/  IMAD.IADD R13, R12, 0x1, R13 ;  /* 0x000000010c0d7824 */ /* 0x000fe200078e020d */
[----:B------:R-:W-:Y:S01]  /*88a0*/  IADD3 R2, P5, R2, UR20, RZ ;  /* 0x0000001402027c10 */ /* 0x000fe2000ffbe0ff */
[----:B------:R-:W-:Y:S01]  /*88b0*/  ULDC.64 UR4, c[0x0][0x650] ;  /* 0x0001940000047ab9 */ /* 0x000fe20000000a00 */
[----:B------:R-:W-:Y:S01]  /*88c0*/  BSSY B1, `(.L_x_177) ;  /* 0x000006a000017945 */ /* 0x000fe20003800000 */
[----:B------:R-:W-:Y:S01]  /*88d0*/  IMAD.MOV.U32 R11, RZ, RZ, -0x1 ;  /* 0xffffffffff0b7424 */ /* 0x000fe200078e00ff */
[----:B------:R-:W-:Y:S01]  /*88e0*/  ISETP.GT.U32.AND P1, PT, R13, 0x2, PT ;  /* 0x000000020d00780c */ /* 0x000fe20003f24070 */
[----:B------:R-:W-:Y:S01]  /*88f0*/  IMAD.MOV.U32 R14, RZ, RZ, -0x1 ;  /* 0xffffffffff0e7424 */ /* 0x000fe200078e00ff */
[----:B------:R-:W-:Y:S02]  /*8900*/  IADD3.X R3, R3, UR13, RZ, P5, !PT ;  /* 0x0000000d03037c10 */ /* 0x000fe4000affe4ff */
[----:B------:R-:W-:-:S02]  /*8910*/  ISETP.LT.U32.AND P1, PT, R12, 0x3, P1 ;  /* 0x000000030c00780c */ /* 0x000fc40000f21070 */
[----:B------:R-:W-:Y:S01]  /*8920*/  PRMT R15, RZ, 0x7610, R15 ;  /* 0x00007610ff0f7816 */ /* 0x000fe2000000000f */
[----:B------:R-:W0:Y:S01]  /*8930*/  @P4 S2R R7, SR_CgaCtaId ;  /* 0x0000000000074919 */ /* 0x000e220000008800 */
[----:B------:R-:W-:-:S04]  /*8940*/  @P4 MOV R6, 0x400 ;  /* 0x0000040000064802 */ /* 0x000fc80000000f00 */
[----:B0-----:R-:W-:Y:S01]  /*8950*/  @P4 LEA R8, R7, R6, 0x18 ;  /* 0x0000000607084211 */ /* 0x001fe200078ec0ff */
[----:B------:R-:W-:Y:S01]  /*8960*/  IMAD.WIDE.U32 R6, R13, -0x55555555, RZ ;  /* 0xaaaaaaab0d067825 */ /* 0x000fe200078e00ff */
[----:B------:R-:W-:Y:S02]  /*8970*/  SEL R6, RZ, 0x1, !P1 ;  /* 0x00000001ff067807 */ /* 0x000fe40004800000 */
[----:B------:R-:W-:Y:S01]  /*8980*/  ISETP.GE.U32.AND P1, PT, R2, UR4, PT ;  /* 0x0000000402007c0c */ /* 0x000fe2000bf26070 */
[----:B------:R0:W-:Y:S01]  /*8990*/  @P4 SYNCS.ARRIVE.TRANS64.A1T0 RZ, [R8+URZ+0x48], RZ ;  /* 0x000048ff08ff49a7 */ /* 0x0001e2000810003f */
[----:B------:R-:W-:Y:S02]  /*89a0*/  ISETP.GE.U32.AND P4, PT, R12, 0x3, PT ;  /* 0x000000030c00780c */ /* 0x000fe40003f86070 */
[----:B------:R-:W-:Y:S02]  /*89b0*/  ISETP.GE.U32.AND.EX P1, PT, R3, UR5, PT, P1 ;  /* 0x0000000503007c0c */ /* 0x000fe4000bf26110 */
[----:B------:R-:W-:Y:S01]  /*89c0*/  LOP3.LUT R5, R5, R6, RZ, 0x3c, !PT ;  /* 0x0000000605057212 */ /* 0x000fe200078e3cff */
[----:B------:R-:W-:Y:S01]  /*89d0*/  IMAD.MOV.U32 R6, RZ, RZ, -0x1 ;  /* 0xffffffffff067424 */ /* 0x000fe200078e00ff */
[----:B0-----:R-:W-:-:S02]  /*89e0*/  SHF.R.U32.HI R8, RZ, 0x1, R7 ;  /* 0x00000001ff087819 */ /* 0x001fc40000011607 */
[----:B------:R-:W-:-:S03]  /*89f0*/  PRMT R7, RZ, 0x7610, R7 ;  /* 0x00007610ff077816 */ /* 0x000fc60000000007 */
[----:B------:R-:W-:Y:S02]  /*8a00*/  IMAD R13, R8, -0x3, R13 ;  /* 0xfffffffd080d7824 */ /* 0x000fe400078e020d */
[----:B------:R-:W-:Y:S02]  /*8a10*/  @P4 LOP3.LUT R5, R5, 0x1, R8, 0x78, !PT ;  /* 0x0000000105054812 */ /* 0x000fe400078e7808 */
[----:B------:R-:W-:Y:S05]  /*8a20*/  @P1 BRA `(.L_x_178) ;  /* 0x00000004004c1947 */ /* 0x000fea0003800000 */
[----:B------:R-:W-:Y:S01]  /*8a30*/  ULDC.64 UR4, c[0x0][0x628] ;  /* 0x00018a0000047ab9 */ /* 0x000fe20000000a00 */
[----:B------:R-:W0:Y:S01]  /*8a40*/  S2R R17, SR_CTAID.X ;  /* 0x0000000000117919 */ /* 0x000e220000002500 */
[----:B------:R-:W-:Y:S01]  /*8a50*/  ISETP.NE.U32.AND P1, PT, RZ, UR4, PT ;  /* 0x00000004ff007c0c */ /* 0x000fe2000bf25070 */
[----:B------:R-:W-:Y:S01]  /*8a60*/  ULDC UR7, c[0x0][0x630] ;  /* 0x00018c0000077ab9 */ /* 0x000fe20000000800 */
[----:B------:R-:W-:Y:S01]  /*8a70*/  IMAD.MOV.U32 R6, RZ, RZ, R2 ;  /* 0x000000ffff067224 */ /* 0x000fe200078e0002 */
[----:B------:R-:W1:Y:S01]  /*8a80*/  S2R R14, SR_CTAID.Y ;  /* 0x00000000000e7919 */ /* 0x000e620000002600 */
[----:B------:R-:W-:Y:S01]  /*8a90*/  ISETP.NE.AND.EX P1, PT, RZ, UR5, PT, P1 ;  /* 0x00000005ff007c0c */ /* 0x000fe2000bf25310 */
[----:B------:R-:W-:-:S12]  /*8aa0*/  IMAD.MOV.U32 R7, RZ, RZ, R3 ;  /* 0x000000ffff077224 */ /* 0x000fd800078e0003 */
[----:B------:R-:W-:Y:S05]  /*8ab0*/  @!P1 BRA `(.L_x_179) ;  /* 0x0000000000289947 */ /* 0x000fea0003800000 */
[----:B------:R-:W-:Y:S02]  /*8ac0*/  ULDC UR6, c[0x0][0x634] ;  /* 0x00018d0000067ab9 */ /* 0x000fe40000000800 */
[----:B------:R-:W-:-:S05]  /*8ad0*/  IADD3 R11, P1, R2, UR6, RZ ;  /* 0x00000006020b7c10 */ /* 0x000fca000ff3e0ff */
[----:B------:R-:W-:-:S04]  /*8ae0*/  IMAD.X R19, RZ, RZ, R3, P1 ;  /* 0x000000ffff137224 */ /* 0x000fc800008e0603 */
[----:B------:R-:W-:-:S04]  /*8af0*/  IMAD.WIDE.U32 R8, R19, UR4, RZ ;  /* 0x0000000413087c25 */ /* 0x000fc8000f8e00ff */
[----:B------:R-:W-:-:S04]  /*8b00*/  IMAD.WIDE.U32 R8, P1, R11, UR5, R8 ;  /* 0x000000050b087c25 */ /* 0x000fc8000f820008 */
[----:B------:R-:W-:-:S04]  /*8b10*/  IMAD.WIDE.U32 R10, R11, UR4, RZ ;  /* 0x000000040b0a7c25 */ /* 0x000fc8000f8e00ff */
[----:B------:R-:W-:Y:S01]  /*8b20*/  IMAD.X R7, RZ, RZ, RZ, P1 ;  /* 0x000000ffff077224 */ /* 0x000fe200008e06ff */
[----:B------:R-:W-:Y:S01]  /*8b30*/  IADD3 RZ, P1, R11, R8, RZ ;  /* 0x000000080bff7210 */ /* 0x000fe20007f3e0ff */
[----:B------:R-:W-:-:S04]  /*8b40*/  IMAD.MOV.U32 R6, RZ, RZ, R9 ;  /* 0x000000ffff067224 */ /* 0x000fc800078e0009 */
[----:B------:R-:W-:-:S08]  /*8b50*/  IMAD.WIDE.U32.X R6, R19, UR5, R6, P1 ;  /* 0x0000000513067c25 */ /* 0x000fd000088e0406 */
.L_x_179:
[--C-:B------:R-:W-:Y:S01]  /*8b60*/  SHF.R.U64 R10, R6, UR7, R7.reuse ;  /* 0x00000007060a7c19 */ /* 0x100fe20008001207 */
[----:B------:R-:W-:Y:S01]  /*8b70*/  ULDC.64 UR4, c[0x0][0x620] ;  /* 0x0001880000047ab9 */ /* 0x000fe20000000a00 */
[----:B------:R-:W-:Y:S01]  /*8b80*/  SHF.R.U32.HI R6, RZ, UR7, R7 ;  /* 0x00000007ff067c19 */ /* 0x000fe20008011607 */
[----:B------:R-:W2:Y:S01]  /*8b90*/  LDC R22, c[0x0][0x144] ;  /* 0x00005100ff167b82 */ /* 0x000ea20000000800 */
[----:B------:R-:W-:Y:S01]  /*8ba0*/  IADD3 R9, P1, RZ, -R10, RZ ;  /* 0x8000000aff097210 */ /* 0x000fe20007f3e0ff */
[----:B------:R-:W-:Y:S01]  /*8bb0*/  ULDC.64 UR8, c[0x0][0x640] ;  /* 0x0001900000087ab9 */ /* 0x000fe20000000a00 */
[----:B0-----:R-:W-:Y:S01]  /*8bc0*/  I2FP.F32.U32 R11, R17 ;  /* 0x00000011000b7245 */ /* 0x001fe20000201000 */
[----:B------:R-:W-:Y:S02]  /*8bd0*/  ULDC UR6, c[0x0][0x608] ;  /* 0x0001820000067ab9 */ /* 0x000fe40000000800 */
[----:B------:R-:W-:Y:S01]  /*8be0*/  IMAD.X R6, RZ, RZ, ~R6, P1 ;  /* 0x000000ffff067224 */ /* 0x000fe200008e0e06 */
[----:B------:R-:W-:Y:S01]  /*8bf0*/  ISETP.NE.U32.AND P1, PT, RZ, UR8, PT ;  /* 0x00000008ff007c0c */ /* 0x000fe2000bf25070 */
[----:B------:R-:W0:Y:S02]  /*8c00*/  LDC R19, c[0x0][0x148] ;  /* 0x00005200ff137b82 */ /* 0x000e240000000800 */
[----:B------:R-:W-:Y:S01]  /*8c10*/  IMAD R8, R6, UR4, RZ ;  /* 0x0000000406087c24 */ /* 0x000fe2000f8e02ff */
[----:B------:R-:W-:Y:S01]  /*8c20*/  ISETP.NE.AND.EX P1, PT, RZ, UR9, PT, P1 ;  /* 0x00000009ff007c0c */ /* 0x000fe2000bf25310 */
[----:B------:R-:W-:Y:S01]  /*8c30*/  IMAD.WIDE.U32 R6, R9, UR4, R2 ;  /* 0x0000000409067c25 */ /* 0x000fe2000f8e0002 */
[----:B------:R-:W-:-:S03]  /*8c40*/  ULDC UR4, c[0x0][0x150] ;  /* 0x0000540000047ab9 */ /* 0x000fc60000000800 */
[----:B------:R-:W-:Y:S02]  /*8c50*/  IMAD R9, R9, UR5, R8 ;  /* 0x0000000509097c24 */ /* 0x000fe4000f8e0208 */
[----:B------:R-:W-:Y:S01]  /*8c60*/  FMUL R8, R11, UR4 ;  /* 0x000000040b087c20 */ /* 0x000fe20008400000 */
[----:B------:R-:W-:Y:S01]  /*8c70*/  ULDC UR4, c[0x0][0x618] ;  /* 0x0001860000047ab9 */ /* 0x000fe20000000800 */
[----:B------:R-:W-:Y:S01]  /*8c80*/  ULDC UR5, c[0x0][0x154] ;  /* 0x0000550000057ab9 */ /* 0x000fe20000000800 */
[----:B------:R-:W-:-:S03]  /*8c90*/  IMAD.IADD R7, R7, 0x1, R9 ;  /* 0x0000000107077824 */ /* 0x000fc600078e0209 */
[----:B------:R-:W3:Y:S02]  /*8ca0*/  F2I.U32.TRUNC.NTZ R8, R8 ;  /* 0x0000000800087305 */ /* 0x000ee4000020f000 */
[----:B------:R-:W-:Y:S02]  /*8cb0*/  SHF.R.U64 R11, R6, UR4, R7 ;  /* 0x00000004060b7c19 */ /* 0x000fe40008001207 */
[----:B-1----:R-:W-:-:S05]  /*8cc0*/  I2FP.F32.U32 R6, R14 ;  /* 0x0000000e00067245 */ /* 0x002fca0000201000 */
[----:B------:R-:W-:Y:S01]  /*8cd0*/  FMUL R21, R6, UR5 ;  /* 0x0000000506157c20 */ /* 0x000fe20008400000 */
[----:B------:R-:W-:Y:S01]  /*8ce0*/  SHF.R.U32.HI R6, RZ, UR4, R7 ;  /* 0x00000004ff067c19 */ /* 0x000fe20008011607 */
[----:B------:R-:W-:-:S03]  /*8cf0*/  ULDC UR4, c[0x0][0x658] ;  /* 0x0001960000047ab9 */ /* 0x000fc60000000800 */
[--C-:B------:R-:W-:Y:S01]  /*8d00*/  SHF.R.U64 R20, R11, UR6, R6.reuse ;  /* 0x000000060b147c19 */ /* 0x100fe20008001206 */
[----:B------:R-:W1:Y:S01]  /*8d10*/  F2I.U32.TRUNC.NTZ R21, R21 ;  /* 0x0000001500157305 */ /* 0x000e62000020f000 */
[----:B------:R-:W-:Y:S01]  /*8d20*/  SHF.R.U32.HI R7, RZ, UR6, R6 ;  /* 0x00000006ff077c19 */ /* 0x000fe20008011606 */
[----:B---3--:R-:W-:-:S03]  /*8d30*/  IMAD.MOV R8, RZ, RZ, -R8 ;  /* 0x000000ffff087224 */ /* 0x008fc600078e0a08 */
[----:B------:R-:W-:Y:S01]  /*8d40*/  SHF.R.U64 R18, R20, UR4, R7 ;  /* 0x0000000414127c19 */ /* 0x000fe20008001207 */
[----:B--2---:R-:W-:Y:S01]  /*8d50*/  IMAD R17, R22, R8, R17 ;  /* 0x0000000816117224 */ /* 0x004fe200078e0211 */
[----:B------:R-:W-:-:S03]  /*8d60*/  SHF.R.U32.HI R23, RZ, UR4, R7 ;  /* 0x00000004ff177c19 */ /* 0x000fc60008011607 */
[----:B------:R-:W-:Y:S02]  /*8d70*/  IMAD.MOV.U32 R6, RZ, RZ, R18 ;  /* 0x000000ffff067224 */ /* 0x000fe400078e0012 */
[----:B------:R-:W-:Y:S01]  /*8d80*/  IMAD.MOV.U32 R7, RZ, RZ, R23 ;  /* 0x000000ffff077224 */ /* 0x000fe200078e0017 */
[----:B-1----:R-:W-:Y:S06]  /*8d90*/  @!P1 BRA `(.L_x_180) ;  /* 0x0000000000289947 */ /* 0x002fec0003800000 */
[----:B------:R-:W-:Y:S02]  /*8da0*/  ULDC UR4, c[0x0][0x64c] ;  /* 0x0001930000047ab9 */ /* 0x000fe40000000800 */
[----:B------:R-:W-:-:S05]  /*8db0*/  IADD3 R7, P1, R18, UR4, RZ ;  /* 0x0000000412077c10 */ /* 0x000fca000ff3e0ff */
[----:B------:R-:W-:-:S04]  /*8dc0*/  IMAD.X R23, RZ, RZ, R23, P1 ;  /* 0x000000ffff177224 */ /* 0x000fc800008e0617 */
[----:B------:R-:W-:-:S04]  /*8dd0*/  IMAD.WIDE.U32 R8, R23, UR8, RZ ;  /* 0x0000000817087c25 */ /* 0x000fc8000f8e00ff */
[----:B------:R-:W-:-:S04]  /*8de0*/  IMAD.WIDE.U32 R8, P1, R7, UR9, R8 ;  /* 0x0000000907087c25 */ /* 0x000fc8000f820008 */
[----:B------:R-:W-:-:S04]  /*8df0*/  IMAD.WIDE.U32 R6, R7, UR8, RZ ;  /* 0x0000000807067c25 */ /* 0x000fc8000f8e00ff */
[----:B------:R-:W-:Y:S01]  /*8e00*/  IMAD.MOV.U32 R6, RZ, RZ, R9 ;  /* 0x000000ffff067224 */ /* 0x000fe200078e0009 */
[----:B------:R-:W-:Y:S01]  /*8e10*/  IADD3 RZ, P4, R7, R8, RZ ;  /* 0x0000000807ff7210 */ /* 0x000fe20007f9e0ff */
[----:B------:R-:W-:-:S04]  /*8e20*/  IMAD.X R7, RZ, RZ, RZ, P1 ;  /* 0x000000ffff077224 */ /* 0x000fc800008e06ff */
[----:B------:R-:W-:-:S08]  /*8e30*/  IMAD.WIDE.U32.X R6, R23, UR9, R6, P4 ;  /* 0x0000000917067c25 */ /* 0x000fd0000a0e0406 */
.L_x_180:
[----:B------:R-:W-:Y:S01]  /*8e40*/  ULDC UR4, c[0x0][0x648] ;  /* 0x0001920000047ab9 */ /* 0x000fe20000000800 */
[----:B------:R-:W-:Y:S01]  /*8e50*/  LOP3.LUT R20, R20, UR17, RZ, 0xc0, !PT ;  /* 0x0000001114147c12 */ /* 0x000fe2000f8ec0ff */
[----:B------:R-:W-:Y:S01]  /*8e60*/  IMAD.MOV R21, RZ, RZ, -R21 ;  /* 0x000000ffff157224 */ /* 0x000fe200078e0a15 */
[----:B------:R-:W-:Y:S01]  /*8e70*/  SHF.R.U64 R7, R6, UR4, R7 ;  /* 0x0000000406077c19 */ /* 0x000fe20008001207 */
[----:B------:R-:W-:Y:S01]  /*8e80*/  ULDC UR4, c[0x0][0x638] ;  /* 0x00018e0000047ab9 */ /* 0x000fe20000000800 */
[----:B------:R-:W-:Y:S01]  /*8e90*/  LOP3.LUT R11, R11, UR16, RZ, 0xc0, !PT ;  /* 0x000000100b0b7c12 */ /* 0x000fe2000f8ec0ff */
[----:B0-----:R-:W-:Y:S01]  /*8ea0*/  @P2 IMAD R17, R19, R21, R14 ;  /* 0x0000001513112224 */ /* 0x001fe200078e020e */
[----:B------:R-:W-:Y:S01]  /*8eb0*/  ULDC UR5, c[0x0][0x610] ;  /* 0x0001840000057ab9 */ /* 0x000fe20000000800 */
[----:B------:R-:W-:Y:S02]  /*8ec0*/  IMAD.MOV R9, RZ, RZ, -R7 ;  /* 0x000000ffff097224 */ /* 0x000fe400078e0a07 */
[----:B------:R-:W-:-:S02]  /*8ed0*/  IMAD R20, R7, UR18, R20 ;  /* 0x0000001207147c24 */ /* 0x000fc4000f8e0214 */
[----:B------:R-:W-:Y:S01]  /*8ee0*/  IMAD R18, R9, UR4, R18 ;  /* 0x0000000409127c24 */ /* 0x000fe2000f8e0212 */
[----:B------:R-:W-:Y:S01]  /*8ef0*/  ULDC UR4, c[0x0][0x600] ;  /* 0x0001800000047ab9 */ /* 0x000fe20000000800 */
[----:B------:R-:W-:Y:S02]  /*8f00*/  IMAD R17, R20, UR5, R17 ;  /* 0x0000000514117c24 */ /* 0x000fe4000f8e0211 */
[----:B------:R-:W-:Y:S02]  /*8f10*/  IMAD R18, R18, UR4, R11 ;  /* 0x0000000412127c24 */ /* 0x000fe4000f8e020b */
[----:B------:R-:W-:Y:S02]  /*8f20*/  IMAD.MOV.U32 R7, RZ, RZ, 0x1 ;  /* 0x00000001ff077424 */ /* 0x000fe400078e00ff */
[----:B------:R-:W-:Y:S01]  /*8f30*/  IMAD.MOV.U32 R6, RZ, RZ, R10 ;  /* 0x000000ffff067224 */ /* 0x000fe200078e000a */
[----:B------:R-:W-:Y:S02]  /*8f40*/  SEL R14, R18, R17, !P2 ;  /* 0x00000011120e7207 */ /* 0x000fe40005000000 */
[----:B------:R-:W-:-:S07]  /*8f50*/  SEL R11, R17, R18, !P2 ;  /* 0x00000012110b7207 */ /* 0x000fce0005000000 */
.L_x_178:
[----:B------:R-:W-:Y:S05]  /*8f60*/  BSYNC B1 ;  /* 0x0000000000017941 */ /* 0x000fea0003800000 */
.L_x_177:
[----:B------:R-:W-:-:S13]  /*8f70*/  LOP3.LUT P1, RZ, R7, 0xff, RZ, 0xc0, !PT ;  /* 0x000000ff07ff7812 */ /* 0x000fda000782c0ff */
[----:B------:R-:W-:Y:S05]  /*8f80*/  @P1 BRA `(.L_x_181) ;  /* 0xfffffff400541947 */ /* 0x000fea000383ffff */
[----:B------:R-:W-:Y:S05]  /*8f90*/  BSYNC B0 ;  /* 0x0000000000007941 */ /* 0x000fea0003800000 */
.L_x_169:
[----:B------:R-:W-:-:S03]  /*8fa0*/  UMOV UR4, 0xffffffff ;  /* 0xffffffff00047882 */ /* 0x000fc60000000000 */
[----:B------:R-:W-:Y:S05]  /*8fb0*/  BRA.DIV UR4, `(.L_x_182) ;  /* 0x0000000204f87947 */ /* 0x000fea000b800000 */
[----:B------:R-:W-:-:S13]  /*8fc0*/  ELECT P0, URZ, PT ;  /* 0x00000000003f782f */ /* 0x000fda0003800000 */
.L_x_195:
[----:B------:R-:W-:Y:S04]  /*8fd0*/  BSSY B0, `(.L_x_183) ;  /* 0x0000022000007945 */ /* 0x000fe80003800000 */
[----:B------:R-:W-:Y:S05]  /*8fe0*/  @!P0 BRA `(.L_x_184) ;  /* 0x0000000000808947 */ /* 0x000fea0003800000 */
[----:B------:R-:W-:-:S04]  /*8ff0*/  LOP3.LUT R4, R4, 0x2, RZ, 0xfc, !PT ;  /* 0x0000000204047812 */ /* 0x000fc800078efcff */
[----:B------:R-:W-:-:S13]  /*9000*/  ISETP.NE.AND P0, PT, R4, 0x3, PT ;  /* 0x000000030400780c */ /* 0x000fda0003f05270 */
[----:B------:R-:W-:Y:S05]  /*9010*/  @!P0 BRA `(.L_x_185) ;  /* 0x0000000000048947 */ /* 0x000fea0003800000 */
[----:B------:R-:W-:Y:S01]  /*9020*/  BPT.TRAP 0x1 ;  /* 0x000000040000795c */ /* 0x000fe20000300000 */
.L_x_185:
[----:B------:R-:W0:Y:S01]  /*9030*/  S2R R3, SR_CgaCtaId ;  /* 0x0000000000037919 */ /* 0x000e220000008800 */
[----:B------:R-:W-:-:S04]  /*9040*/  MOV R0, 0x400 ;  /* 0x0000040000007802 */ /* 0x000fc80000000f00 */
[----:B0-----:R-:W-:Y:S02]  /*9050*/  LEA R0, R3, R0, 0x18 ;  /* 0x0000000003007211 */ /* 0x001fe400078ec0ff */
[----:B------:R-:W-:-:S03]  /*9060*/  SHF.L.U32 R3, R5, 0x1f, RZ ;  /* 0x0000001f05037819 */ /* 0x000fc600000006ff */
[----:B------:R-:W-:-:S04]  /*9070*/  VIADD R0, R0, 0x18 ;  /* 0x0000001800007836 */ /* 0x000fc80000000000 */
[C---:B------:R-:W-:Y:S02]  /*9080*/  IMAD R4, R13.reuse, 0x8, R0 ;  /* 0x000000080d047824 */ /* 0x040fe400078e0200 */
[----:B------:R-:W-:Y:S02]  /*9090*/  VIADD R13, R13, 0x1 ;  /* 0x000000010d0d7836 */ /* 0x000fe40000000000 */
[----:B------:R-:W0:Y:S03]  /*90a0*/  SYNCS.PHASECHK.TRANS64.TRYWAIT P0, [R4+URZ], R3 ;  /* 0x00000003040075a7 */ /* 0x000e26000800017f */
[----:B------:R-:W-:-:S04]  /*90b0*/  ISETP.NE.AND P1, PT, R13, 0x3, PT ;  /* 0x000000030d00780c */ /* 0x000fc80003f25270 */
[----:B------:R-:W-:Y:S02]  /*90c0*/  SEL R2, RZ, 0x1, P1 ;  /* 0x00000001ff027807 */ /* 0x000fe40000800000 */
[----:B------:R-:W-:Y:S02]  /*90d0*/  SEL R13, R13, RZ, P1 ;  /* 0x000000ff0d0d7207 */ /* 0x000fe40000800000 */
[----:B------:R-:W-:-:S03]  /*90e0*/  LOP3.LUT R7, R5, R2, RZ, 0x3c, !PT ;  /* 0x0000000205077212 */ /* 0x000fc600078e3cff */
[----:B------:R-:W-:Y:S01]  /*90f0*/  IMAD R6, R13, 0x8, R0 ;  /* 0x000000080d067824 */ /* 0x000fe200078e0200 */
[----:B------:R-:W-:Y:S01]  /*9100*/  SHF.L.U32 R5, R7, 0x1f, RZ ;  /* 0x0000001f07057819 */ /* 0x000fe200000006ff */
[----:B0-----:R-:W-:Y:S06]  /*9110*/  @!P0 BRA `(.L_x_186) ;  /* 0x0000000000c48947 */ /* 0x001fec0003800000 */
.L_x_196:
[----:B------:R-:W1:Y:S01]  /*9120*/  SYNCS.PHASECHK.TRANS64.TRYWAIT P0, [R6+URZ], R5 ;  /* 0x00000005060075a7 */ /* 0x000e62000800017f */
[----:B------:R-:W-:-:S05]  /*9130*/  VIADD R2, R13, 0x1 ;  /* 0x000000010d027836 */ /* 0x000fca0000000000 */
[----:B------:R-:W-:-:S04]  /*9140*/  ISETP.NE.AND P1, PT, R2, 0x3, PT ;  /* 0x000000030200780c */ /* 0x000fc80003f25270 */
[----:B0-----:R-:W-:Y:S02]  /*9150*/  SEL R4, RZ, 0x1, P1 ;  /* 0x00000001ff047807 */ /* 0x001fe40000800000 */
[----:B------:R-:W-:Y:S02]  /*9160*/  SEL R3, R2, RZ, P1 ;  /* 0x000000ff02037207 */ /* 0x000fe40000800000 */
[----:B------:R-:W-:Y:S01]  /*9170*/  LOP3.LUT R4, R7, R4, RZ, 0x3c, !PT ;  /* 0x0000000407047212 */ /* 0x000fe200078e3cff */
[----:B-1----:R-:W-:Y:S06]  /*9180*/  @!P0 BRA `(.L_x_187) ;  /* 0x0000000000bc8947 */ /* 0x002fec0003800000 */
.L_x_197:
[----:B------:R-:W-:Y:S01]  /*9190*/  IMAD R3, R3, 0x8, R0 ;  /* 0x0000000803037824 */ /* 0x000fe200078e0200 */
[----:B------:R-:W-:-:S07]  /*91a0*/  SHF.L.U32 R0, R4, 0x1f, RZ ;  /* 0x0000001f04007819 */ /* 0x000fce00000006ff */
.L_x_188:
[----:B-1----:R1:W2:Y:S02]  /*91b0*/  SYNCS.PHASECHK.TRANS64.TRYWAIT P0, [R3+URZ], R0 ;  /* 0x00000000030075a7 */ /* 0x0022a4000800017f */
[----:B--2---:R-:W-:Y:S05]  /*91c0*/  @!P0 NANOSLEEP.SYNCS 0x989680 ;  /* 0x009896800000895d */ /* 0x004fea0003900000 */
[----:B------:R-:W2:Y:S02]  /*91d0*/  @!P0 SYNCS.PHASECHK.TRANS64 P0, [R3+URZ], R0 ;  /* 0x00000000030085a7 */ /* 0x000ea4000800007f */
[----:B--2---:R-:W-:Y:S05]  /*91e0*/  @!P0 BRA `(.L_x_188) ;  /* 0xfffffffc00f08947 */ /* 0x004fea000383ffff */
.L_x_184:
[----:B------:R-:W-:Y:S05]  /*91f0*/  BSYNC B0 ;  /* 0x0000000000007941 */ /* 0x000fea0003800000 */
.L_x_183:
[----:B------:R-:W-:Y:S05]  /*9200*/  EXIT ;  /* 0x000000000000794d */ /* 0x000fea0003800000 */
.L_x_17:
[----:B-1----:R-:W-:-:S04]  /*9210*/  IMAD.U32 R11, RZ, RZ, UR6 ;  /* 0x00000006ff0b7e24 */ /* 0x002fc8000f8e00ff */
[----:B------:R1:W4:Y:S03]  /*9220*/  SYNCS.PHASECHK.TRANS64.TRYWAIT P0, [R11+URZ], R10 ;  /* 0x0000000a0b0075a7 */ /* 0x000326000800017f */
[----:B----4-:R-:W-:Y:S05]  /*9230*/  @!P0 NANOSLEEP.SYNCS 0x989680 ;  /* 0x009896800000895d */ /* 0x010fea0003900000 */
[----:B------:R-:W4:Y:S02]  /*9240*/  @!P0 SYNCS.PHASECHK.TRANS64 P0, [R11+URZ], R10 ;  /* 0x0000000a0b0085a7 */ /* 0x000f24000800007f */
[----:B----4-:R-:W-:Y:S05]  /*9250*/  @!P0 BRA `(.L_x_17) ;  /* 0xfffffffc00ec8947 */ /* 0x010fea000383ffff */
[----:B------:R-:W-:Y:S05]  /*9260*/  BRA `(.L_x_16) ;  /* 0xffffff8000b07947 */ /* 0x000fea000383ffff */
.L_x_23:
[----:B-1----:R-:W-:-:S04]  /*9270*/  IMAD.U32 R140, RZ, RZ, UR12 ;  /* 0x0000000cff8c7e24 */ /* 0x002fc8000f8e00ff */
[----:B------:R1:W4:Y:S03]  /*9280*/  SYNCS.PHASECHK.TRANS64.TRYWAIT P0, [R140+URZ], R11 ;  /* 0x0000000b8c0075a7 */ /* 0x000326000800017f */
[----:B----4-:R-:W-:Y:S05]  /*9290*/  @!P0 NANOSLEEP.SYNCS 0x989680 ;  /* 0x009896800000895d */ /* 0x010fea0003900000 */
[----:B------:R-:W4:Y:S02]  /*92a0*/  @!P0 SYNCS.PHASECHK.TRANS64 P0, [R140+URZ], R11 ;  /* 0x0000000b8c0085a7 */ /* 0x000f24000800007f */
[----:B----4-:R-:W-:Y:S05]  /*92b0*/  @!P0 BRA `(.L_x_23) ;  /* 0xfffffffc00ec8947 */ /* 0x010fea000383ffff */
[----:B------:R-:W-:Y:S05]  /*92c0*/  BRA `(.L_x_22) ;  /* 0xffffff8c00247947 */ /* 0x000fea000383ffff */
.L_x_170:
[----:B------:R-:W-:Y:S01]  /*92d0*/  BSSY B1, `(.L_x_189) ;  /* 0x0000006000017945 */ /* 0x000fe20003800000 */
[----:B------:R-:W-:-:S07]  /*92e0*/  IMAD.MOV.U32 R7, RZ, RZ, -0x1 ;  /* 0xffffffffff077424 */ /* 0x000fce00078e00ff */
[----:B------:R-:W-:Y:S05]  /*92f0*/  WARPSYNC.COLLECTIVE R7, `(.L_x_190) ;  /* 0x00000000070c7348 */ /* 0x000fea0003c00000 */
[----:B------:R-:W-:Y:S02]  /*9300*/  ELECT P1, UR62, PT ;  /* 0x00000000003e782f */ /* 0x000fe40003820000 */
[----:B------:R-:W-:Y:S01]  /*9310*/  MOV R7, UR62 ;  /* 0x0000003e00077c02 */ /* 0x000fe20008000f00 */
[----:B------:R-:W-:Y:S10]  /*9320*/  ENDCOLLECTIVE ;  /* 0x000000000000791b */ /* 0x000ff40003800000 */
.L_x_190:
[----:B------:R-:W-:Y:S05]  /*9330*/  BSYNC B1 ;  /* 0x0000000000017941 */ /* 0x000fea0003800000 */
.L_x_189:
[----:B------:R-:W-:Y:S05]  /*9340*/  BRA `(.L_x_191) ;  /* 0xfffffff000707947 */ /* 0x000fea000383ffff */
.L_x_173:
[----:B-1----:R1:W2:Y:S02]  /*9350*/  SYNCS.PHASECHK.TRANS64.TRYWAIT P1, [R19+URZ+0x18], R10 ;  /* 0x0000180a130075a7 */ /* 0x0022a4000802017f */
[----:B--2---:R-:W-:Y:S05]  /*9360*/  @!P1 NANOSLEEP.SYNCS 0x989680 ;  /* 0x009896800000995d */ /* 0x004fea0003900000 */
[----:B------:R-:W2:Y:S02]  /*9370*/  @!P1 SYNCS.PHASECHK.TRANS64 P1, [R19+URZ+0x18], R10 ;  /* 0x0000180a130095a7 */ /* 0x000ea4000802007f */
[----:B--2---:R-:W-:Y:S05]  /*9380*/  @!P1 BRA `(.L_x_173) ;  /* 0xfffffffc00f09947 */ /* 0x004fea000383ffff */
[----:B------:R-:W-:Y:S05]  /*9390*/  BRA `(.L_x_192) ;  /* 0xfffffff000a47947 */ /* 0x000fea000383ffff */
.L_x_182:
[----:B------:R-:W-:Y:S01]  /*93a0*/  BSSY B0, `(.L_x_193) ;  /* 0x0000006000007945 */ /* 0x000fe20003800000 */
[----:B------:R-:W-:-:S07]  /*93b0*/  IMAD.MOV.U32 R7, RZ, RZ, -0x1 ;  /* 0xffffffffff077424 */ /* 0x000fce00078e00ff */
[----:B------:R-:W-:Y:S05]  /*93c0*/  WARPSYNC.COLLECTIVE R7, `(.L_x_194) ;  /* 0x00000000070c7348 */ /* 0x000fea0003c00000 */
[----:B------:R-:W-:Y:S02]  /*93d0*/  ELECT P1, UR62, PT ;  /* 0x00000000003e782f */ /* 0x000fe40003820000 */
[----:B------:R-:W-:Y:S01]  /*93e0*/  MOV R7, UR62 ;  /* 0x0000003e00077c02 */ /* 0x000fe20008000f00 */
[----:B------:R-:W-:Y:S10]  /*93f0*/  ENDCOLLECTIVE ;  /* 0x000000000000791b */ /* 0x000ff40003800000 */
.L_x_194:
[----:B------:R-:W-:Y:S05]  /*9400*/  BSYNC B0 ;  /* 0x0000000000007941 */ /* 0x000fea0003800000 */
.L_x_193:
[----:B------:R-:W-:Y:S01]  /*9410*/  PLOP3.LUT P0, PT, P1, PT, PT, 0x80, 0x0 ;  /* 0x000000000000781c */ /* 0x000fe20000f0f070 */
[----:B------:R-:W-:-:S12]  /*9420*/  BRA `(.L_x_195) ;  /* 0xfffffff800e87947 */ /* 0x000fd8000383ffff */
.L_x_186:
[----:B0-----:R0:W1:Y:S02]  /*9430*/  SYNCS.PHASECHK.TRANS64.TRYWAIT P0, [R4+URZ], R3 ;  /* 0x00000003040075a7 */ /* 0x001064000800017f */
[----:B-1----:R-:W-:Y:S05]  /*9440*/  @!P0 NANOSLEEP.SYNCS 0x989680 ;  /* 0x009896800000895d */ /* 0x002fea0003900000 */
[----:B------:R-:W1:Y:S02]  /*9450*/  @!P0 SYNCS.PHASECHK.TRANS64 P0, [R4+URZ], R3 ;  /* 0x00000003040085a7 */ /* 0x000e64000800007f */
[----:B-1----:R-:W-:Y:S05]  /*9460*/  @!P0 BRA `(.L_x_186) ;  /* 0xfffffffc00f08947 */ /* 0x002fea000383ffff */
[----:B------:R-:W-:Y:S05]  /*9470*/  BRA `(.L_x_196) ;  /* 0xfffffffc00287947 */ /* 0x000fea000383ffff */
.L_x_187:
[----:B0-----:R0:W1:Y:S02]  /*9480*/  SYNCS.PHASECHK.TRANS64.TRYWAIT P0, [R6+URZ], R5 ;  /* 0x00000005060075a7 */ /* 0x001064000800017f */
[----:B-1----:R-:W-:Y:S05]  /*9490*/  @!P0 NANOSLEEP.SYNCS 0x989680 ;  /* 0x009896800000895d */ /* 0x002fea0003900000 */
[----:B------:R-:W1:Y:S02]  /*94a0*/  @!P0 SYNCS.PHASECHK.TRANS64 P0, [R6+URZ], R5 ;  /* 0x00000005060085a7 */ /* 0x000e64000800007f */
[----:B-1----:R-:W-:Y:S05]  /*94b0*/  @!P0 BRA `(.L_x_187) ;  /* 0xfffffffc00f08947 */ /* 0x002fea000383ffff */
[----:B------:R-:W-:Y:S05]  /*94c0*/  BRA `(.L_x_197) ;  /* 0xfffffffc00307947 */ /* 0x000fea000383ffff */
.L_x_198:
[----:B------:R-:W-:-:S00]  /*94d0*/  BRA `(.L_x_198) ;  /* 0xfffffffc00fc7947 */ /* 0x000fc0000383ffff */
[----:B------:R-:W-:-:S00]  /*94e0*/  NOP ;  /* 0x0000000000007918 */ /* 0x000fc00000000000 */
        /* <DEDUP_REMOVED lines=9> */
.L_x_199:


//--------------------- .nv.shared._ZN7cutlass13device_kernelINS_4gemm6kernel13GemmUniversalIN4cute5tupleIJiiiiEEENS1_10collective13CollectiveMmaINS1_37MainloopSm90TmaGmmaWarpSpecializedFP8ILi3ENS5_IJNS4_1CILi1EEESB_SB_EEENS1_35KernelTmaWarpSpecializedCooperativeEEENS5_IJNSA_ILi128EEESF_SF_EEENS_12float_e5m2_tENS5_IJlSB_lEEESH_SI_NS4_8TiledMMAINS4_8MMA_AtomIJNS4_4SM904GMMA31MMA_64x128x32_F32E5M2E5M2_SS_TNILNSM_7ScaleInE1ELSO_1EEEEEENS4_6LayoutINS5_IJNSA_ILi2EEESB_SB_EEENS5_IJSB_NSA_ILi0EEESU_EEEEENS5_IJNS4_10UnderscoreESX_SX_EEEEENS4_13SM90_TMA_LOADENS4_14ComposedLayoutINS4_7SwizzleILi3ELi4ELi3EEENS4_18smem_ptr_flag_bitsILi8EEENSR_INS5_IJNSA_ILi8EEESF_EEENS5_IJSF_SB_EEEEEEEvNS4_8identityES10_S1A_vS1B_EENS_8epilogue10collective6detail29Sm90TmaWarpSpecializedAdapterINS1E_15DefaultEpilogueISH_SI_SI_NS1D_6thread17LinearCombinationISH_Li1EffLNS1I_9ScaleType4KindE0ELNS_15FloatRoundStyleE2ESH_EENS1_15EpilogueDefaultEEEEEvvEEEEvNT_6ParamsE --------------------------
	.section	.nv.shared._ZN7cutlass13device_kernelINS_4gemm6kernel13GemmUniversalIN4cute5tupleIJiiiiEEENS1_10collective13CollectiveMmaINS1_37MainloopSm90TmaGmmaWarpSpecializedFP8ILi3ENS5_IJNS4_1CILi1EEESB_SB_EEENS1_35KernelTmaWarpSpecializedCooperativeEEENS5_IJNSA_ILi128EEESF_SF_EEENS_12float_e5m2_tENS5_IJlSB_lEEESH_SI_NS4_8TiledMMAINS4_8MMA_AtomIJNS4_4SM904GMMA31MMA_64x128x32_F32E5M2E5M2_SS_TNILNSM_7ScaleInE1ELSO_1EEEEEENS4_6LayoutINS5_IJNSA_ILi2EEESB_SB_EEENS5_IJSB_NSA_ILi0EEESU_EEEEENS5_IJNS4_10UnderscoreESX_SX_EEEEENS4_13SM90_TMA_LOADENS4_14ComposedLayoutINS4_7SwizzleILi3ELi4ELi3EEENS4_18smem_ptr_flag_bitsILi8EEENSR_INS5_IJNSA_ILi8EEESF_EEENS5_IJSF_SB_EEEEEEEvNS4_8identityES10_S1A_vS1B_EENS_8epilogue10collective6detail29Sm90TmaWarpSpecializedAdapterINS1E_15DefaultEpilogueISH_SI_SI_NS1D_6thread17LinearCombinationISH_Li1EffLNS1I_9ScaleType4KindE0ELNS_15FloatRoundStyleE2ESH_EENS1_15EpilogueDefaultEEEEEvvEEEEvNT_6ParamsE,"aw",@nobits
	.sectionflags	@""
	.align	16
	.zero		1024


//--------------------- .nv.shared.reserved.0     --------------------------
	.section	.nv.shared.reserved.0,"aw",@nobits
	.weak		__nv_reservedSMEM_offset_0_alias
	.size		__nv_reservedSMEM_offset_0_alias, 0, 0
	.other		__nv_reservedSMEM_offset_0_alias,@"STO_CUDA_RESERVED_SHARED STV_DEFAULT"
__nv_reservedSMEM_offset_0_alias:
	.zero		0


//--------------------- .nv.global                --------------------------
	.section	.nv.global,"aw",@nobits
.nv.global:
	.type		_ZN40_INTERNAL_3697165d_4_k_cu_8c35db20_298184cute1_E,@object
	.size		_ZN40_INTERNAL_3697165d_4_k_cu_8c35db20_298184cute1_E,(_ZN40_INTERNAL_3697165d_4_k_cu_8c35db20_298184cuda3std3__45__cpo6cbeginE - _ZN40_INTERNAL_3697165d_4_k_cu_8c35db20_298184cute1_E)
_ZN40_INTERNAL_3697165d_4_k_cu_8c35db20_298184cute1_E:
	.zero		1
	.type		_ZN40_INTERNAL_3697165d_4_k_cu_8c35db20_298184cuda3std3__45__cpo6cbeginE,@object
	.size		_ZN40_INTERNAL_3697165d_4_k_cu_8c35db20_298184cuda3std3__45__cpo6cbeginE,(_ZN40_INTERNAL_3697165d_4_k_cu_8c35db20_298184cuda3std3__48in_placeE - _ZN40_INTERNAL_3697165d_4_k_cu_8c35db20_298184cuda3std3__45__cpo6cbeginE)
_ZN40_INTERNAL_3697165d_4_k_cu_8c35db20_298184cuda3std3__45__cpo6cbeginE:
	.zero		1
	.type		_ZN40_INTERNAL_3697165d_4_k_cu_8c35db20_298184cuda3std3__48in_placeE,@object
	.size		_ZN40_INTERNAL_3697165d_4_k_cu_8c35db20_298184cuda3std3__48in_placeE,(_ZN40_INTERNAL_3697165d_4_k_cu_8c35db20_298184cuda3std6ranges3__45__cpo9iter_moveE - _ZN40_INTERNAL_3697165d_4_k_cu_8c35db20_298184cuda3std3__48in_placeE)
_ZN40_INTERNAL_3697165d_4_k_cu_8c35db20_298184cuda3std3__48in_placeE:
	.zero		1
	.type		_ZN40_INTERNAL_3697165d_4_k_cu_8c35db20_298184cuda3std6ranges3__45__cpo9iter_moveE,@object
	.size		_ZN40_INTERNAL_3697165d_4_k_cu_8c35db20_298184cuda3std6ranges3__45__cpo9iter_moveE,(_ZN40_INTERNAL_3697165d_4_k_cu_8c35db20_298184cuda3std3__45__cpo5beginE - _ZN40_INTERNAL_3697165d_4_k_cu_8c35db20_298184cuda3std6ranges3__45__cpo9iter_moveE)
_ZN40_INTERNAL_3697165d_4_k_cu_8c35db20_298184cuda3std6ranges3__45__cpo9iter_moveE:
	.zero		1
	.type		_ZN40_INTERNAL_3697165d_4_k_cu_8c35db20_298184cuda3std3__45__cpo5beginE,@object
	.size		_ZN40_INTERNAL_3697165d_4_k_cu_8c35db20_298184cuda3std3__45__cpo5beginE,(_ZN40_INTERNAL_3697165d_4_k_cu_8c35db20_298184cuda3std3__442_GLOBAL__N__3697165d_4_k_cu_8c35db20_298186ignoreE - _ZN40_INTERNAL_3697165d_4_k_cu_8c35db20_298184cuda3std3__45__cpo5beginE)
_ZN40_INTERNAL_3697165d_4_k_cu_8c35db20_298184cuda3std3__45__cpo5beginE:
	.zero		1
	.type		_ZN40_INTERNAL_3697165d_4_k_cu_8c35db20_298184cuda3std3__442_GLOBAL__N__3697165d_4_k_cu_8c35db20_298186ignoreE,@object
	.size		_ZN40_INTERNAL_3697165d_4_k_cu_8c35db20_298184cuda3std3__442_GLOBAL__N__3697165d_4_k_cu_8c35db20_298186ignoreE,(_ZN40_INTERNAL_3697165d_4_k_cu_8c35db20_298184cute7productE - _ZN40_INTERNAL_3697165d_4_k_cu_8c35db20_298184cuda3std3__442_GLOBAL__N__3697165d_4_k_cu_8c35db20_298186ignoreE)
_ZN40_INTERNAL_3697165d_4_k_cu_8c35db20_298184cuda3std3__442_GLOBAL__N__3697165d_4_k_cu_8c35db20_298186ignoreE:
	.zero		1
	.type		_ZN40_INTERNAL_3697165d_4_k_cu_8c35db20_298184cute7productE,@object
	.size		_ZN40_INTERNAL_3697165d_4_k_cu_8c35db20_298184cute7productE,(_ZN40_INTERNAL_3697165d_4_k_cu_8c35db20_298184cuda3std3__45__cpo3endE - _ZN40_INTERNAL_3697165d_4_k_cu_8c35db20_298184cute7productE)
_ZN40_INTERNAL_3697165d_4_k_cu_8c35db20_298184cute7productE:
	.zero		1
	.type		_ZN40_INTERNAL_3697165d_4_k_cu_8c35db20_298184cuda3std3__45__cpo3endE,@object
	.size		_ZN40_INTERNAL_3697165d_4_k_cu_8c35db20_298184cuda3std3__45__cpo3endE,(_ZN40_INTERNAL_3697165d_4_k_cu_8c35db20_298184cuda3std3__419piecewise_constructE - _ZN40_INTERNAL_3697165d_4_k_cu_8c35db20_298184cuda3std3__45__cpo3endE)
_ZN40_INTERNAL_3697165d_4_k_cu_8c35db20_298184cuda3std3__45__cpo3endE:
	.zero		1
	.type		_ZN40_INTERNAL_3697165d_4_k_cu_8c35db20_298184cuda3std3__419piecewise_constructE,@object
	.size		_ZN40_INTERNAL_3697165d_4_k_cu_8c35db20_298184cuda3std3__419piecewise_constructE,(_ZN40_INTERNAL_3697165d_4_k_cu_8c35db20_298184cuda3std3__45__cpo4cendE - _ZN40_INTERNAL_3697165d_4_k_cu_8c35db20_298184cuda3std3__419piecewise_constructE)
_ZN40_INTERNAL_3697165d_4_k_cu_8c35db20_298184cuda3std3__419piecewise_constructE:
	.zero		1
	.type		_ZN40_INTERNAL_3697165d_4_k_cu_8c35db20_298184cuda3std3__45__cpo4cendE,@object
	.size		_ZN40_INTERNAL_3697165d_4_k_cu_8c35db20_298184cuda3std3__45__cpo4cendE,(_ZN40_INTERNAL_3697165d_4_k_cu_8c35db20_298184cuda3std6ranges3__45__cpo4swapE - _ZN40_INTERNAL_3697165d_4_k_cu_8c35db20_298184cuda3std3__45__cpo4cendE)
_ZN40_INTERNAL_3697165d_4_k_cu_8c35db20_298184cuda3std3__45__cpo4cendE:
	.zero		1
	.type		_ZN40_INTERNAL_3697165d_4_k_cu_8c35db20_298184cuda3std6ranges3__45__cpo4swapE,@object
	.size		_ZN40_INTERNAL_3697165d_4_k_cu_8c35db20_298184cuda3std6ranges3__45__cpo4swapE,(.L_7 - _ZN40_INTERNAL_3697165d_4_k_cu_8c35db20_298184cuda3std6ranges3__45__cpo4swapE)
_ZN40_INTERNAL_3697165d_4_k_cu_8c35db20_298184cuda3std6ranges3__45__cpo4swapE:
	.zero		1
.L_7:


//--------------------- .nv.constant0._ZN7cutlass13device_kernelINS_4gemm6kernel13GemmUniversalIN4cute5tupleIJiiiiEEENS1_10collective13CollectiveMmaINS1_37MainloopSm90TmaGmmaWarpSpecializedFP8ILi3ENS5_IJNS4_1CILi1EEESB_SB_EEENS1_35KernelTmaWarpSpecializedCooperativeEEENS5_IJNSA_ILi128EEESF_SF_EEENS_12float_e5m2_tENS5_IJlSB_lEEESH_SI_NS4_8TiledMMAINS4_8MMA_AtomIJNS4_4SM904GMMA31MMA_64x128x32_F32E5M2E5M2_SS_TNILNSM_7ScaleInE1ELSO_1EEEEEENS4_6LayoutINS5_IJNSA_ILi2EEESB_SB_EEENS5_IJSB_NSA_ILi0EEESU_EEEEENS5_IJNS4_10UnderscoreESX_SX_EEEEENS4_13SM90_TMA_LOADENS4_14ComposedLayoutINS4_7SwizzleILi3ELi4ELi3EEENS4_18smem_ptr_flag_bitsILi8EEENSR_INS5_IJNSA_ILi8EEESF_EEENS5_IJSF_SB_EEEEEEEvNS4_8identityES10_S1A_vS1B_EENS_8epilogue10collective6detail29Sm90TmaWarpSpecializedAdapterINS1E_15DefaultEpilogueISH_SI_SI_NS1D_6thread17LinearCombinationISH_Li1EffLNS1I_9ScaleType4KindE0ELNS_15FloatRoundStyleE2ESH_EENS1_15EpilogueDefaultEEEEEvvEEEEvNT_6ParamsE --------------------------
	.section	.nv.constant0._ZN7cutlass13device_kernelINS_4gemm6kernel13GemmUniversalIN4cute5tupleIJiiiiEEENS1_10collective13CollectiveMmaINS1_37MainloopSm90TmaGmmaWarpSpecializedFP8ILi3ENS5_IJNS4_1CILi1EEESB_SB_EEENS1_35KernelTmaWarpSpecializedCooperativeEEENS5_IJNSA_ILi128EEESF_SF_EEENS_12float_e5m2_tENS5_IJlSB_lEEESH_SI_NS4_8TiledMMAINS4_8MMA_AtomIJNS4_4SM904GMMA31MMA_64x128x32_F32E5M2E5M2_SS_TNILNSM_7ScaleInE1ELSO_1EEEEEENS4_6LayoutINS5_IJNSA_ILi2EEESB_SB_EEENS5_IJSB_NSA_ILi0EEESU_EEEEENS5_IJNS4_10UnderscoreESX_SX_EEEEENS4_13SM90_TMA_LOADENS4_14ComposedLayoutINS4_7SwizzleILi3ELi4ELi3EEENS4_18smem_ptr_flag_bitsILi8EEENSR_INS5_IJNSA_ILi8EEESF_EEENS5_IJSF_SB_EEEEEEEvNS4_8identityES10_S1A_vS1B_EENS_8epilogue10collective6detail29Sm90TmaWarpSpecializedAdapterINS1E_15DefaultEpilogueISH_SI_SI_NS1D_6thread17LinearCombinationISH_Li1EffLNS1I_9ScaleType4KindE0ELNS_15FloatRoundStyleE2ESH_EENS1_15EpilogueDefaultEEEEEvvEEEEvNT_6ParamsE,"a",@progbits
	.sectionflags	@""
	.align	4
.nv.constant0._ZN7cutlass13device_kernelINS_4gemm6kernel13GemmUniversalIN4cute5tupleIJiiiiEEENS1_10collective13CollectiveMmaINS1_37MainloopSm90TmaGmmaWarpSpecializedFP8ILi3ENS5_IJNS4_1CILi1EEESB_SB_EEENS1_35KernelTmaWarpSpecializedCooperativeEEENS5_IJNSA_ILi128EEESF_SF_EEENS_12float_e5m2_tENS5_IJlSB_lEEESH_SI_NS4_8TiledMMAINS4_8MMA_AtomIJNS4_4SM904GMMA31MMA_64x128x32_F32E5M2E5M2_SS_TNILNSM_7ScaleInE1ELSO_1EEEEEENS4_6LayoutINS5_IJNSA_ILi2EEESB_SB_EEENS5_IJSB_NSA_ILi0EEESU_EEEEENS5_IJNS4_10UnderscoreESX_SX_EEEEENS4_13SM90_TMA_LOADENS4_14ComposedLayoutINS4_7SwizzleILi3ELi4ELi3EEENS4_18smem_ptr_flag_bitsILi8EEENSR_INS5_IJNSA_ILi8EEESF_EEENS5_IJSF_SB_EEEEEEEvNS4_8identityES10_S1A_vS1B_EENS_8epilogue10collective6detail29Sm90TmaWarpSpecializedAdapterINS1E_15DefaultEpilogueISH_SI_SI_NS1D_6thread17LinearCombinationISH_Li1EffLNS1I_9ScaleType4KindE0ELNS_15FloatRoundStyleE2ESH_EENS1_15EpilogueDefaultEEEEEvvEEEEvNT_6ParamsE:
	.zero		1664


//--------------------- SYMBOLS --------------------------

	.type		.nv.reservedSmem.offset0,@object
	.size		.nv.reservedSmem.offset0,0x4
